//
// Generated by NVIDIA NVVM Compiler
//
// Compiler Build ID: CL-36424714
// Cuda compilation tools, release 13.0, V13.0.88
// Based on NVVM 20.0.0
//

.version 9.0
.target sm_100
.address_size 64

	// .globl	_Z6smoothPfS_S_i
// _ZZ6smoothPfS_S_iE1h has been demoted

.visible .entry _Z6smoothPfS_S_i(
	.param .u64 .ptr .align 1 _Z6smoothPfS_S_i_param_0,
	.param .u64 .ptr .align 1 _Z6smoothPfS_S_i_param_1,
	.param .u64 .ptr .align 1 _Z6smoothPfS_S_i_param_2,
	.param .u32 _Z6smoothPfS_S_i_param_3
)
{
	.reg .pred 	%p<65>;
	.reg .b32 	%r<251>;
	.reg .b32 	%f<319>;
	.reg .b64 	%rd<41>;
	// demoted variable
	.shared .align 4 .b8 _ZZ6smoothPfS_S_iE1h[900];
	ld.param.u64 	%rd12, [_Z6smoothPfS_S_i_param_2];
	ld.param.u32 	%r52, [_Z6smoothPfS_S_i_param_3];
	cvta.to.global.u64 	%rd13, %rd12;
	ld.global.f32 	%f48, [%rd13];
	st.shared.f32 	[_ZZ6smoothPfS_S_iE1h], %f48;
	mov.u32 	%r55, _ZZ6smoothPfS_S_iE1h;
	ld.global.f32 	%f49, [%rd13+4];
	st.shared.f32 	[_ZZ6smoothPfS_S_iE1h+4], %f49;
	ld.global.f32 	%f50, [%rd13+8];
	st.shared.f32 	[_ZZ6smoothPfS_S_iE1h+8], %f50;
	ld.global.f32 	%f51, [%rd13+12];
	st.shared.f32 	[_ZZ6smoothPfS_S_iE1h+12], %f51;
	ld.global.f32 	%f52, [%rd13+16];
	st.shared.f32 	[_ZZ6smoothPfS_S_iE1h+16], %f52;
	ld.global.f32 	%f53, [%rd13+20];
	st.shared.f32 	[_ZZ6smoothPfS_S_iE1h+20], %f53;
	ld.global.f32 	%f54, [%rd13+24];
	st.shared.f32 	[_ZZ6smoothPfS_S_iE1h+24], %f54;
	ld.global.f32 	%f55, [%rd13+28];
	st.shared.f32 	[_ZZ6smoothPfS_S_iE1h+28], %f55;
	add.s32 	%r236, %r55, 28;
	ld.global.f32 	%f56, [%rd13+32];
	st.shared.f32 	[_ZZ6smoothPfS_S_iE1h+32], %f56;
	ld.global.f32 	%f57, [%rd13+36];
	st.shared.f32 	[_ZZ6smoothPfS_S_iE1h+36], %f57;
	ld.global.f32 	%f58, [%rd13+40];
	st.shared.f32 	[_ZZ6smoothPfS_S_iE1h+40], %f58;
	ld.global.f32 	%f59, [%rd13+44];
	st.shared.f32 	[_ZZ6smoothPfS_S_iE1h+44], %f59;
	ld.global.f32 	%f60, [%rd13+48];
	st.shared.f32 	[_ZZ6smoothPfS_S_iE1h+48], %f60;
	ld.global.f32 	%f61, [%rd13+52];
	st.shared.f32 	[_ZZ6smoothPfS_S_iE1h+52], %f61;
	ld.global.f32 	%f62, [%rd13+56];
	st.shared.f32 	[_ZZ6smoothPfS_S_iE1h+56], %f62;
	ld.global.f32 	%f63, [%rd13+60];
	st.shared.f32 	[_ZZ6smoothPfS_S_iE1h+60], %f63;
	ld.global.f32 	%f64, [%rd13+64];
	st.shared.f32 	[_ZZ6smoothPfS_S_iE1h+64], %f64;
	ld.global.f32 	%f65, [%rd13+68];
	st.shared.f32 	[_ZZ6smoothPfS_S_iE1h+68], %f65;
	ld.global.f32 	%f66, [%rd13+72];
	st.shared.f32 	[_ZZ6smoothPfS_S_iE1h+72], %f66;
	ld.global.f32 	%f67, [%rd13+76];
	st.shared.f32 	[_ZZ6smoothPfS_S_iE1h+76], %f67;
	ld.global.f32 	%f68, [%rd13+80];
	st.shared.f32 	[_ZZ6smoothPfS_S_iE1h+80], %f68;
	ld.global.f32 	%f69, [%rd13+84];
	st.shared.f32 	[_ZZ6smoothPfS_S_iE1h+84], %f69;
	ld.global.f32 	%f70, [%rd13+88];
	st.shared.f32 	[_ZZ6smoothPfS_S_iE1h+88], %f70;
	ld.global.f32 	%f71, [%rd13+92];
	st.shared.f32 	[_ZZ6smoothPfS_S_iE1h+92], %f71;
	ld.global.f32 	%f72, [%rd13+96];
	st.shared.f32 	[_ZZ6smoothPfS_S_iE1h+96], %f72;
	ld.global.f32 	%f73, [%rd13+100];
	st.shared.f32 	[_ZZ6smoothPfS_S_iE1h+100], %f73;
	ld.global.f32 	%f74, [%rd13+104];
	st.shared.f32 	[_ZZ6smoothPfS_S_iE1h+104], %f74;
	ld.global.f32 	%f75, [%rd13+108];
	st.shared.f32 	[_ZZ6smoothPfS_S_iE1h+108], %f75;
	ld.global.f32 	%f76, [%rd13+112];
	st.shared.f32 	[_ZZ6smoothPfS_S_iE1h+112], %f76;
	ld.global.f32 	%f77, [%rd13+116];
	st.shared.f32 	[_ZZ6smoothPfS_S_iE1h+116], %f77;
	ld.global.f32 	%f78, [%rd13+120];
	st.shared.f32 	[_ZZ6smoothPfS_S_iE1h+120], %f78;
	ld.global.f32 	%f79, [%rd13+124];
	st.shared.f32 	[_ZZ6smoothPfS_S_iE1h+124], %f79;
	ld.global.f32 	%f80, [%rd13+128];
	st.shared.f32 	[_ZZ6smoothPfS_S_iE1h+128], %f80;
	ld.global.f32 	%f81, [%rd13+132];
	st.shared.f32 	[_ZZ6smoothPfS_S_iE1h+132], %f81;
	ld.global.f32 	%f82, [%rd13+136];
	st.shared.f32 	[_ZZ6smoothPfS_S_iE1h+136], %f82;
	ld.global.f32 	%f83, [%rd13+140];
	st.shared.f32 	[_ZZ6smoothPfS_S_iE1h+140], %f83;
	ld.global.f32 	%f84, [%rd13+144];
	st.shared.f32 	[_ZZ6smoothPfS_S_iE1h+144], %f84;
	ld.global.f32 	%f85, [%rd13+148];
	st.shared.f32 	[_ZZ6smoothPfS_S_iE1h+148], %f85;
	ld.global.f32 	%f86, [%rd13+152];
	st.shared.f32 	[_ZZ6smoothPfS_S_iE1h+152], %f86;
	ld.global.f32 	%f87, [%rd13+156];
	st.shared.f32 	[_ZZ6smoothPfS_S_iE1h+156], %f87;
	ld.global.f32 	%f88, [%rd13+160];
	st.shared.f32 	[_ZZ6smoothPfS_S_iE1h+160], %f88;
	ld.global.f32 	%f89, [%rd13+164];
	st.shared.f32 	[_ZZ6smoothPfS_S_iE1h+164], %f89;
	ld.global.f32 	%f90, [%rd13+168];
	st.shared.f32 	[_ZZ6smoothPfS_S_iE1h+168], %f90;
	ld.global.f32 	%f91, [%rd13+172];
	st.shared.f32 	[_ZZ6smoothPfS_S_iE1h+172], %f91;
	ld.global.f32 	%f92, [%rd13+176];
	st.shared.f32 	[_ZZ6smoothPfS_S_iE1h+176], %f92;
	ld.global.f32 	%f93, [%rd13+180];
	st.shared.f32 	[_ZZ6smoothPfS_S_iE1h+180], %f93;
	ld.global.f32 	%f94, [%rd13+184];
	st.shared.f32 	[_ZZ6smoothPfS_S_iE1h+184], %f94;
	ld.global.f32 	%f95, [%rd13+188];
	st.shared.f32 	[_ZZ6smoothPfS_S_iE1h+188], %f95;
	ld.global.f32 	%f96, [%rd13+192];
	st.shared.f32 	[_ZZ6smoothPfS_S_iE1h+192], %f96;
	ld.global.f32 	%f97, [%rd13+196];
	st.shared.f32 	[_ZZ6smoothPfS_S_iE1h+196], %f97;
	ld.global.f32 	%f98, [%rd13+200];
	st.shared.f32 	[_ZZ6smoothPfS_S_iE1h+200], %f98;
	ld.global.f32 	%f99, [%rd13+204];
	st.shared.f32 	[_ZZ6smoothPfS_S_iE1h+204], %f99;
	ld.global.f32 	%f100, [%rd13+208];
	st.shared.f32 	[_ZZ6smoothPfS_S_iE1h+208], %f100;
	ld.global.f32 	%f101, [%rd13+212];
	st.shared.f32 	[_ZZ6smoothPfS_S_iE1h+212], %f101;
	ld.global.f32 	%f102, [%rd13+216];
	st.shared.f32 	[_ZZ6smoothPfS_S_iE1h+216], %f102;
	ld.global.f32 	%f103, [%rd13+220];
	st.shared.f32 	[_ZZ6smoothPfS_S_iE1h+220], %f103;
	ld.global.f32 	%f104, [%rd13+224];
	st.shared.f32 	[_ZZ6smoothPfS_S_iE1h+224], %f104;
	ld.global.f32 	%f105, [%rd13+228];
	st.shared.f32 	[_ZZ6smoothPfS_S_iE1h+228], %f105;
	ld.global.f32 	%f106, [%rd13+232];
	st.shared.f32 	[_ZZ6smoothPfS_S_iE1h+232], %f106;
	ld.global.f32 	%f107, [%rd13+236];
	st.shared.f32 	[_ZZ6smoothPfS_S_iE1h+236], %f107;
	ld.global.f32 	%f108, [%rd13+240];
	st.shared.f32 	[_ZZ6smoothPfS_S_iE1h+240], %f108;
	ld.global.f32 	%f109, [%rd13+244];
	st.shared.f32 	[_ZZ6smoothPfS_S_iE1h+244], %f109;
	ld.global.f32 	%f110, [%rd13+248];
	st.shared.f32 	[_ZZ6smoothPfS_S_iE1h+248], %f110;
	ld.global.f32 	%f111, [%rd13+252];
	st.shared.f32 	[_ZZ6smoothPfS_S_iE1h+252], %f111;
	ld.global.f32 	%f112, [%rd13+256];
	st.shared.f32 	[_ZZ6smoothPfS_S_iE1h+256], %f112;
	ld.global.f32 	%f113, [%rd13+260];
	st.shared.f32 	[_ZZ6smoothPfS_S_iE1h+260], %f113;
	ld.global.f32 	%f114, [%rd13+264];
	st.shared.f32 	[_ZZ6smoothPfS_S_iE1h+264], %f114;
	ld.global.f32 	%f115, [%rd13+268];
	st.shared.f32 	[_ZZ6smoothPfS_S_iE1h+268], %f115;
	ld.global.f32 	%f116, [%rd13+272];
	st.shared.f32 	[_ZZ6smoothPfS_S_iE1h+272], %f116;
	ld.global.f32 	%f117, [%rd13+276];
	st.shared.f32 	[_ZZ6smoothPfS_S_iE1h+276], %f117;
	ld.global.f32 	%f118, [%rd13+280];
	st.shared.f32 	[_ZZ6smoothPfS_S_iE1h+280], %f118;
	ld.global.f32 	%f119, [%rd13+284];
	st.shared.f32 	[_ZZ6smoothPfS_S_iE1h+284], %f119;
	ld.global.f32 	%f120, [%rd13+288];
	st.shared.f32 	[_ZZ6smoothPfS_S_iE1h+288], %f120;
	ld.global.f32 	%f121, [%rd13+292];
	st.shared.f32 	[_ZZ6smoothPfS_S_iE1h+292], %f121;
	ld.global.f32 	%f122, [%rd13+296];
	st.shared.f32 	[_ZZ6smoothPfS_S_iE1h+296], %f122;
	ld.global.f32 	%f123, [%rd13+300];
	st.shared.f32 	[_ZZ6smoothPfS_S_iE1h+300], %f123;
	ld.global.f32 	%f124, [%rd13+304];
	st.shared.f32 	[_ZZ6smoothPfS_S_iE1h+304], %f124;
	ld.global.f32 	%f125, [%rd13+308];
	st.shared.f32 	[_ZZ6smoothPfS_S_iE1h+308], %f125;
	ld.global.f32 	%f126, [%rd13+312];
	st.shared.f32 	[_ZZ6smoothPfS_S_iE1h+312], %f126;
	ld.global.f32 	%f127, [%rd13+316];
	st.shared.f32 	[_ZZ6smoothPfS_S_iE1h+316], %f127;
	ld.global.f32 	%f128, [%rd13+320];
	st.shared.f32 	[_ZZ6smoothPfS_S_iE1h+320], %f128;
	ld.global.f32 	%f129, [%rd13+324];
	st.shared.f32 	[_ZZ6smoothPfS_S_iE1h+324], %f129;
	ld.global.f32 	%f130, [%rd13+328];
	st.shared.f32 	[_ZZ6smoothPfS_S_iE1h+328], %f130;
	ld.global.f32 	%f131, [%rd13+332];
	st.shared.f32 	[_ZZ6smoothPfS_S_iE1h+332], %f131;
	ld.global.f32 	%f132, [%rd13+336];
	st.shared.f32 	[_ZZ6smoothPfS_S_iE1h+336], %f132;
	ld.global.f32 	%f133, [%rd13+340];
	st.shared.f32 	[_ZZ6smoothPfS_S_iE1h+340], %f133;
	ld.global.f32 	%f134, [%rd13+344];
	st.shared.f32 	[_ZZ6smoothPfS_S_iE1h+344], %f134;
	ld.global.f32 	%f135, [%rd13+348];
	st.shared.f32 	[_ZZ6smoothPfS_S_iE1h+348], %f135;
	ld.global.f32 	%f136, [%rd13+352];
	st.shared.f32 	[_ZZ6smoothPfS_S_iE1h+352], %f136;
	ld.global.f32 	%f137, [%rd13+356];
	st.shared.f32 	[_ZZ6smoothPfS_S_iE1h+356], %f137;
	ld.global.f32 	%f138, [%rd13+360];
	st.shared.f32 	[_ZZ6smoothPfS_S_iE1h+360], %f138;
	ld.global.f32 	%f139, [%rd13+364];
	st.shared.f32 	[_ZZ6smoothPfS_S_iE1h+364], %f139;
	ld.global.f32 	%f140, [%rd13+368];
	st.shared.f32 	[_ZZ6smoothPfS_S_iE1h+368], %f140;
	ld.global.f32 	%f141, [%rd13+372];
	st.shared.f32 	[_ZZ6smoothPfS_S_iE1h+372], %f141;
	ld.global.f32 	%f142, [%rd13+376];
	st.shared.f32 	[_ZZ6smoothPfS_S_iE1h+376], %f142;
	ld.global.f32 	%f143, [%rd13+380];
	st.shared.f32 	[_ZZ6smoothPfS_S_iE1h+380], %f143;
	ld.global.f32 	%f144, [%rd13+384];
	st.shared.f32 	[_ZZ6smoothPfS_S_iE1h+384], %f144;
	ld.global.f32 	%f145, [%rd13+388];
	st.shared.f32 	[_ZZ6smoothPfS_S_iE1h+388], %f145;
	ld.global.f32 	%f146, [%rd13+392];
	st.shared.f32 	[_ZZ6smoothPfS_S_iE1h+392], %f146;
	ld.global.f32 	%f147, [%rd13+396];
	st.shared.f32 	[_ZZ6smoothPfS_S_iE1h+396], %f147;
	ld.global.f32 	%f148, [%rd13+400];
	st.shared.f32 	[_ZZ6smoothPfS_S_iE1h+400], %f148;
	ld.global.f32 	%f149, [%rd13+404];
	st.shared.f32 	[_ZZ6smoothPfS_S_iE1h+404], %f149;
	ld.global.f32 	%f150, [%rd13+408];
	st.shared.f32 	[_ZZ6smoothPfS_S_iE1h+408], %f150;
	ld.global.f32 	%f151, [%rd13+412];
	st.shared.f32 	[_ZZ6smoothPfS_S_iE1h+412], %f151;
	ld.global.f32 	%f152, [%rd13+416];
	st.shared.f32 	[_ZZ6smoothPfS_S_iE1h+416], %f152;
	ld.global.f32 	%f153, [%rd13+420];
	st.shared.f32 	[_ZZ6smoothPfS_S_iE1h+420], %f153;
	ld.global.f32 	%f154, [%rd13+424];
	st.shared.f32 	[_ZZ6smoothPfS_S_iE1h+424], %f154;
	ld.global.f32 	%f155, [%rd13+428];
	st.shared.f32 	[_ZZ6smoothPfS_S_iE1h+428], %f155;
	ld.global.f32 	%f156, [%rd13+432];
	st.shared.f32 	[_ZZ6smoothPfS_S_iE1h+432], %f156;
	ld.global.f32 	%f157, [%rd13+436];
	st.shared.f32 	[_ZZ6smoothPfS_S_iE1h+436], %f157;
	ld.global.f32 	%f158, [%rd13+440];
	st.shared.f32 	[_ZZ6smoothPfS_S_iE1h+440], %f158;
	ld.global.f32 	%f159, [%rd13+444];
	st.shared.f32 	[_ZZ6smoothPfS_S_iE1h+444], %f159;
	ld.global.f32 	%f160, [%rd13+448];
	st.shared.f32 	[_ZZ6smoothPfS_S_iE1h+448], %f160;
	ld.global.f32 	%f161, [%rd13+452];
	st.shared.f32 	[_ZZ6smoothPfS_S_iE1h+452], %f161;
	ld.global.f32 	%f162, [%rd13+456];
	st.shared.f32 	[_ZZ6smoothPfS_S_iE1h+456], %f162;
	ld.global.f32 	%f163, [%rd13+460];
	st.shared.f32 	[_ZZ6smoothPfS_S_iE1h+460], %f163;
	ld.global.f32 	%f164, [%rd13+464];
	st.shared.f32 	[_ZZ6smoothPfS_S_iE1h+464], %f164;
	ld.global.f32 	%f165, [%rd13+468];
	st.shared.f32 	[_ZZ6smoothPfS_S_iE1h+468], %f165;
	ld.global.f32 	%f166, [%rd13+472];
	st.shared.f32 	[_ZZ6smoothPfS_S_iE1h+472], %f166;
	ld.global.f32 	%f167, [%rd13+476];
	st.shared.f32 	[_ZZ6smoothPfS_S_iE1h+476], %f167;
	ld.global.f32 	%f168, [%rd13+480];
	st.shared.f32 	[_ZZ6smoothPfS_S_iE1h+480], %f168;
	ld.global.f32 	%f169, [%rd13+484];
	st.shared.f32 	[_ZZ6smoothPfS_S_iE1h+484], %f169;
	ld.global.f32 	%f170, [%rd13+488];
	st.shared.f32 	[_ZZ6smoothPfS_S_iE1h+488], %f170;
	ld.global.f32 	%f171, [%rd13+492];
	st.shared.f32 	[_ZZ6smoothPfS_S_iE1h+492], %f171;
	ld.global.f32 	%f172, [%rd13+496];
	st.shared.f32 	[_ZZ6smoothPfS_S_iE1h+496], %f172;
	ld.global.f32 	%f173, [%rd13+500];
	st.shared.f32 	[_ZZ6smoothPfS_S_iE1h+500], %f173;
	ld.global.f32 	%f174, [%rd13+504];
	st.shared.f32 	[_ZZ6smoothPfS_S_iE1h+504], %f174;
	ld.global.f32 	%f175, [%rd13+508];
	st.shared.f32 	[_ZZ6smoothPfS_S_iE1h+508], %f175;
	ld.global.f32 	%f176, [%rd13+512];
	st.shared.f32 	[_ZZ6smoothPfS_S_iE1h+512], %f176;
	ld.global.f32 	%f177, [%rd13+516];
	st.shared.f32 	[_ZZ6smoothPfS_S_iE1h+516], %f177;
	ld.global.f32 	%f178, [%rd13+520];
	st.shared.f32 	[_ZZ6smoothPfS_S_iE1h+520], %f178;
	ld.global.f32 	%f179, [%rd13+524];
	st.shared.f32 	[_ZZ6smoothPfS_S_iE1h+524], %f179;
	ld.global.f32 	%f180, [%rd13+528];
	st.shared.f32 	[_ZZ6smoothPfS_S_iE1h+528], %f180;
	ld.global.f32 	%f181, [%rd13+532];
	st.shared.f32 	[_ZZ6smoothPfS_S_iE1h+532], %f181;
	ld.global.f32 	%f182, [%rd13+536];
	st.shared.f32 	[_ZZ6smoothPfS_S_iE1h+536], %f182;
	ld.global.f32 	%f183, [%rd13+540];
	st.shared.f32 	[_ZZ6smoothPfS_S_iE1h+540], %f183;
	ld.global.f32 	%f184, [%rd13+544];
	st.shared.f32 	[_ZZ6smoothPfS_S_iE1h+544], %f184;
	ld.global.f32 	%f185, [%rd13+548];
	st.shared.f32 	[_ZZ6smoothPfS_S_iE1h+548], %f185;
	ld.global.f32 	%f186, [%rd13+552];
	st.shared.f32 	[_ZZ6smoothPfS_S_iE1h+552], %f186;
	ld.global.f32 	%f187, [%rd13+556];
	st.shared.f32 	[_ZZ6smoothPfS_S_iE1h+556], %f187;
	ld.global.f32 	%f188, [%rd13+560];
	st.shared.f32 	[_ZZ6smoothPfS_S_iE1h+560], %f188;
	ld.global.f32 	%f189, [%rd13+564];
	st.shared.f32 	[_ZZ6smoothPfS_S_iE1h+564], %f189;
	ld.global.f32 	%f190, [%rd13+568];
	st.shared.f32 	[_ZZ6smoothPfS_S_iE1h+568], %f190;
	ld.global.f32 	%f191, [%rd13+572];
	st.shared.f32 	[_ZZ6smoothPfS_S_iE1h+572], %f191;
	ld.global.f32 	%f192, [%rd13+576];
	st.shared.f32 	[_ZZ6smoothPfS_S_iE1h+576], %f192;
	ld.global.f32 	%f193, [%rd13+580];
	st.shared.f32 	[_ZZ6smoothPfS_S_iE1h+580], %f193;
	ld.global.f32 	%f194, [%rd13+584];
	st.shared.f32 	[_ZZ6smoothPfS_S_iE1h+584], %f194;
	ld.global.f32 	%f195, [%rd13+588];
	st.shared.f32 	[_ZZ6smoothPfS_S_iE1h+588], %f195;
	ld.global.f32 	%f196, [%rd13+592];
	st.shared.f32 	[_ZZ6smoothPfS_S_iE1h+592], %f196;
	ld.global.f32 	%f197, [%rd13+596];
	st.shared.f32 	[_ZZ6smoothPfS_S_iE1h+596], %f197;
	ld.global.f32 	%f198, [%rd13+600];
	st.shared.f32 	[_ZZ6smoothPfS_S_iE1h+600], %f198;
	ld.global.f32 	%f199, [%rd13+604];
	st.shared.f32 	[_ZZ6smoothPfS_S_iE1h+604], %f199;
	ld.global.f32 	%f200, [%rd13+608];
	st.shared.f32 	[_ZZ6smoothPfS_S_iE1h+608], %f200;
	ld.global.f32 	%f201, [%rd13+612];
	st.shared.f32 	[_ZZ6smoothPfS_S_iE1h+612], %f201;
	ld.global.f32 	%f202, [%rd13+616];
	st.shared.f32 	[_ZZ6smoothPfS_S_iE1h+616], %f202;
	ld.global.f32 	%f203, [%rd13+620];
	st.shared.f32 	[_ZZ6smoothPfS_S_iE1h+620], %f203;
	ld.global.f32 	%f204, [%rd13+624];
	st.shared.f32 	[_ZZ6smoothPfS_S_iE1h+624], %f204;
	ld.global.f32 	%f205, [%rd13+628];
	st.shared.f32 	[_ZZ6smoothPfS_S_iE1h+628], %f205;
	ld.global.f32 	%f206, [%rd13+632];
	st.shared.f32 	[_ZZ6smoothPfS_S_iE1h+632], %f206;
	ld.global.f32 	%f207, [%rd13+636];
	st.shared.f32 	[_ZZ6smoothPfS_S_iE1h+636], %f207;
	ld.global.f32 	%f208, [%rd13+640];
	st.shared.f32 	[_ZZ6smoothPfS_S_iE1h+640], %f208;
	ld.global.f32 	%f209, [%rd13+644];
	st.shared.f32 	[_ZZ6smoothPfS_S_iE1h+644], %f209;
	ld.global.f32 	%f210, [%rd13+648];
	st.shared.f32 	[_ZZ6smoothPfS_S_iE1h+648], %f210;
	ld.global.f32 	%f211, [%rd13+652];
	st.shared.f32 	[_ZZ6smoothPfS_S_iE1h+652], %f211;
	ld.global.f32 	%f212, [%rd13+656];
	st.shared.f32 	[_ZZ6smoothPfS_S_iE1h+656], %f212;
	ld.global.f32 	%f213, [%rd13+660];
	st.shared.f32 	[_ZZ6smoothPfS_S_iE1h+660], %f213;
	ld.global.f32 	%f214, [%rd13+664];
	st.shared.f32 	[_ZZ6smoothPfS_S_iE1h+664], %f214;
	ld.global.f32 	%f215, [%rd13+668];
	st.shared.f32 	[_ZZ6smoothPfS_S_iE1h+668], %f215;
	ld.global.f32 	%f216, [%rd13+672];
	st.shared.f32 	[_ZZ6smoothPfS_S_iE1h+672], %f216;
	ld.global.f32 	%f217, [%rd13+676];
	st.shared.f32 	[_ZZ6smoothPfS_S_iE1h+676], %f217;
	ld.global.f32 	%f218, [%rd13+680];
	st.shared.f32 	[_ZZ6smoothPfS_S_iE1h+680], %f218;
	ld.global.f32 	%f219, [%rd13+684];
	st.shared.f32 	[_ZZ6smoothPfS_S_iE1h+684], %f219;
	ld.global.f32 	%f220, [%rd13+688];
	st.shared.f32 	[_ZZ6smoothPfS_S_iE1h+688], %f220;
	ld.global.f32 	%f221, [%rd13+692];
	st.shared.f32 	[_ZZ6smoothPfS_S_iE1h+692], %f221;
	ld.global.f32 	%f222, [%rd13+696];
	st.shared.f32 	[_ZZ6smoothPfS_S_iE1h+696], %f222;
	ld.global.f32 	%f223, [%rd13+700];
	st.shared.f32 	[_ZZ6smoothPfS_S_iE1h+700], %f223;
	ld.global.f32 	%f224, [%rd13+704];
	st.shared.f32 	[_ZZ6smoothPfS_S_iE1h+704], %f224;
	ld.global.f32 	%f225, [%rd13+708];
	st.shared.f32 	[_ZZ6smoothPfS_S_iE1h+708], %f225;
	ld.global.f32 	%f226, [%rd13+712];
	st.shared.f32 	[_ZZ6smoothPfS_S_iE1h+712], %f226;
	ld.global.f32 	%f227, [%rd13+716];
	st.shared.f32 	[_ZZ6smoothPfS_S_iE1h+716], %f227;
	ld.global.f32 	%f228, [%rd13+720];
	st.shared.f32 	[_ZZ6smoothPfS_S_iE1h+720], %f228;
	ld.global.f32 	%f229, [%rd13+724];
	st.shared.f32 	[_ZZ6smoothPfS_S_iE1h+724], %f229;
	ld.global.f32 	%f230, [%rd13+728];
	st.shared.f32 	[_ZZ6smoothPfS_S_iE1h+728], %f230;
	ld.global.f32 	%f231, [%rd13+732];
	st.shared.f32 	[_ZZ6smoothPfS_S_iE1h+732], %f231;
	ld.global.f32 	%f232, [%rd13+736];
	st.shared.f32 	[_ZZ6smoothPfS_S_iE1h+736], %f232;
	ld.global.f32 	%f233, [%rd13+740];
	st.shared.f32 	[_ZZ6smoothPfS_S_iE1h+740], %f233;
	ld.global.f32 	%f234, [%rd13+744];
	st.shared.f32 	[_ZZ6smoothPfS_S_iE1h+744], %f234;
	ld.global.f32 	%f235, [%rd13+748];
	st.shared.f32 	[_ZZ6smoothPfS_S_iE1h+748], %f235;
	ld.global.f32 	%f236, [%rd13+752];
	st.shared.f32 	[_ZZ6smoothPfS_S_iE1h+752], %f236;
	ld.global.f32 	%f237, [%rd13+756];
	st.shared.f32 	[_ZZ6smoothPfS_S_iE1h+756], %f237;
	ld.global.f32 	%f238, [%rd13+760];
	st.shared.f32 	[_ZZ6smoothPfS_S_iE1h+760], %f238;
	ld.global.f32 	%f239, [%rd13+764];
	st.shared.f32 	[_ZZ6smoothPfS_S_iE1h+764], %f239;
	ld.global.f32 	%f240, [%rd13+768];
	st.shared.f32 	[_ZZ6smoothPfS_S_iE1h+768], %f240;
	ld.global.f32 	%f241, [%rd13+772];
	st.shared.f32 	[_ZZ6smoothPfS_S_iE1h+772], %f241;
	ld.global.f32 	%f242, [%rd13+776];
	st.shared.f32 	[_ZZ6smoothPfS_S_iE1h+776], %f242;
	ld.global.f32 	%f243, [%rd13+780];
	st.shared.f32 	[_ZZ6smoothPfS_S_iE1h+780], %f243;
	ld.global.f32 	%f244, [%rd13+784];
	st.shared.f32 	[_ZZ6smoothPfS_S_iE1h+784], %f244;
	ld.global.f32 	%f245, [%rd13+788];
	st.shared.f32 	[_ZZ6smoothPfS_S_iE1h+788], %f245;
	ld.global.f32 	%f246, [%rd13+792];
	st.shared.f32 	[_ZZ6smoothPfS_S_iE1h+792], %f246;
	ld.global.f32 	%f247, [%rd13+796];
	st.shared.f32 	[_ZZ6smoothPfS_S_iE1h+796], %f247;
	ld.global.f32 	%f248, [%rd13+800];
	st.shared.f32 	[_ZZ6smoothPfS_S_iE1h+800], %f248;
	ld.global.f32 	%f249, [%rd13+804];
	st.shared.f32 	[_ZZ6smoothPfS_S_iE1h+804], %f249;
	ld.global.f32 	%f250, [%rd13+808];
	st.shared.f32 	[_ZZ6smoothPfS_S_iE1h+808], %f250;
	ld.global.f32 	%f251, [%rd13+812];
	st.shared.f32 	[_ZZ6smoothPfS_S_iE1h+812], %f251;
	ld.global.f32 	%f252, [%rd13+816];
	st.shared.f32 	[_ZZ6smoothPfS_S_iE1h+816], %f252;
	ld.global.f32 	%f253, [%rd13+820];
	st.shared.f32 	[_ZZ6smoothPfS_S_iE1h+820], %f253;
	ld.global.f32 	%f254, [%rd13+824];
	st.shared.f32 	[_ZZ6smoothPfS_S_iE1h+824], %f254;
	ld.global.f32 	%f255, [%rd13+828];
	st.shared.f32 	[_ZZ6smoothPfS_S_iE1h+828], %f255;
	ld.global.f32 	%f256, [%rd13+832];
	st.shared.f32 	[_ZZ6smoothPfS_S_iE1h+832], %f256;
	ld.global.f32 	%f257, [%rd13+836];
	st.shared.f32 	[_ZZ6smoothPfS_S_iE1h+836], %f257;
	ld.global.f32 	%f258, [%rd13+840];
	st.shared.f32 	[_ZZ6smoothPfS_S_iE1h+840], %f258;
	ld.global.f32 	%f259, [%rd13+844];
	st.shared.f32 	[_ZZ6smoothPfS_S_iE1h+844], %f259;
	ld.global.f32 	%f260, [%rd13+848];
	st.shared.f32 	[_ZZ6smoothPfS_S_iE1h+848], %f260;
	ld.global.f32 	%f261, [%rd13+852];
	st.shared.f32 	[_ZZ6smoothPfS_S_iE1h+852], %f261;
	ld.global.f32 	%f262, [%rd13+856];
	st.shared.f32 	[_ZZ6smoothPfS_S_iE1h+856], %f262;
	ld.global.f32 	%f263, [%rd13+860];
	st.shared.f32 	[_ZZ6smoothPfS_S_iE1h+860], %f263;
	ld.global.f32 	%f264, [%rd13+864];
	st.shared.f32 	[_ZZ6smoothPfS_S_iE1h+864], %f264;
	ld.global.f32 	%f265, [%rd13+868];
	st.shared.f32 	[_ZZ6smoothPfS_S_iE1h+868], %f265;
	ld.global.f32 	%f266, [%rd13+872];
	st.shared.f32 	[_ZZ6smoothPfS_S_iE1h+872], %f266;
	ld.global.f32 	%f267, [%rd13+876];
	st.shared.f32 	[_ZZ6smoothPfS_S_iE1h+876], %f267;
	ld.global.f32 	%f268, [%rd13+880];
	st.shared.f32 	[_ZZ6smoothPfS_S_iE1h+880], %f268;
	ld.global.f32 	%f269, [%rd13+884];
	st.shared.f32 	[_ZZ6smoothPfS_S_iE1h+884], %f269;
	ld.global.f32 	%f270, [%rd13+888];
	st.shared.f32 	[_ZZ6smoothPfS_S_iE1h+888], %f270;
	ld.global.f32 	%f271, [%rd13+892];
	st.shared.f32 	[_ZZ6smoothPfS_S_iE1h+892], %f271;
	ld.global.f32 	%f272, [%rd13+896];
	st.shared.f32 	[_ZZ6smoothPfS_S_iE1h+896], %f272;
	mov.u32 	%r235, %tid.x;
	mov.u32 	%r2, %ctaid.x;
	mov.u32 	%r56, %ntid.x;
	mov.u32 	%r57, %tid.y;
	mov.u32 	%r59, %ctaid.y;
	mov.u32 	%r60, %ntid.y;
	mad.lo.s32 	%r62, %r59, %r60, %r57;
	mul.lo.s32 	%r63, %r62, %r52;
	mad.lo.s32 	%r64, %r2, %r56, %r235;
	add.s32 	%r3, %r64, %r63;
	mov.u32 	%r65, %nctaid.y;
	add.s32 	%r66, %r65, -1;
	setp.eq.s32 	%p7, %r59, %r66;
	add.s32 	%r67, %r60, -1;
	add.s32 	%r68, %r57, -6;
	setp.gt.u32 	%p8, %r68, %r67;
	and.pred  	%p1, %p7, %p8;
	setp.gt.u32 	%p9, %r57, %r67;
	and.pred  	%p2, %p7, %p9;
	add.s32 	%r69, %r57, 3;
	setp.gt.u32 	%p10, %r69, %r67;
	and.pred  	%p3, %p7, %p10;
	add.s32 	%r70, %r62, -7;
	mad.lo.s32 	%r71, %r52, %r70, %r64;
	add.s32 	%r249, %r71, -7;
	add.s32 	%r72, %r62, -6;
	mad.lo.s32 	%r73, %r52, %r72, %r64;
	add.s32 	%r248, %r73, -7;
	add.s32 	%r74, %r62, -5;
	mad.lo.s32 	%r75, %r52, %r74, %r64;
	add.s32 	%r247, %r75, -7;
	add.s32 	%r76, %r62, -3;
	mad.lo.s32 	%r77, %r52, %r76, %r64;
	add.s32 	%r246, %r77, -7;
	add.s32 	%r78, %r63, %r52;
	add.s32 	%r79, %r64, %r78;
	add.s32 	%r245, %r79, -7;
	add.s32 	%r80, %r62, 2;
	mad.lo.s32 	%r81, %r52, %r80, %r64;
	add.s32 	%r244, %r81, -7;
	add.s32 	%r82, %r62, 3;
	mad.lo.s32 	%r83, %r52, %r82, %r64;
	add.s32 	%r243, %r83, -7;
	add.s32 	%r84, %r62, 4;
	mad.lo.s32 	%r85, %r52, %r84, %r64;
	add.s32 	%r242, %r85, -7;
	add.s32 	%r86, %r62, 5;
	mad.lo.s32 	%r87, %r52, %r86, %r64;
	add.s32 	%r241, %r87, -7;
	add.s32 	%r88, %r62, 6;
	mad.lo.s32 	%r89, %r52, %r88, %r64;
	add.s32 	%r240, %r89, -7;
	add.s32 	%r90, %r62, 7;
	mad.lo.s32 	%r91, %r52, %r90, %r64;
	add.s32 	%r239, %r91, -7;
	add.s32 	%r238, %r3, -7;
	add.s32 	%r92, %r62, -4;
	mad.lo.s32 	%r93, %r52, %r92, %r64;
	add.s32 	%r237, %r93, -7;
	add.s32 	%r94, %r62, -2;
	mad.lo.s32 	%r95, %r52, %r94, %r64;
	add.s32 	%r234, %r95, -7;
	mov.f32 	%f303, 0f00000000;
	mov.b32 	%r250, -7;
$L__BB0_1:
	ld.param.u64 	%rd40, [_Z6smoothPfS_S_i_param_1];
	mov.u32 	%r96, %nctaid.x;
	add.s32 	%r97, %r96, -1;
	setp.eq.s32 	%p11, %r2, %r97;
	mul.wide.s32 	%rd14, %r249, 4;
	cvta.to.global.u64 	%rd1, %rd40;
	add.s64 	%rd2, %rd1, %rd14;
	mul.wide.s32 	%rd15, %r248, 4;
	add.s64 	%rd3, %rd1, %rd15;
	mul.wide.s32 	%rd16, %r247, 4;
	add.s64 	%rd4, %rd1, %rd16;
	mul.wide.s32 	%rd17, %r241, 4;
	add.s64 	%rd5, %rd1, %rd17;
	mul.wide.s32 	%rd18, %r240, 4;
	add.s64 	%rd6, %rd1, %rd18;
	mul.wide.s32 	%rd19, %r239, 4;
	add.s64 	%rd7, %rd1, %rd19;
	mul.wide.s32 	%rd20, %r237, 4;
	add.s64 	%rd8, %rd1, %rd20;
	add.s32 	%r98, %r235, -7;
	mov.u32 	%r99, %ntid.x;
	add.s32 	%r101, %r99, -1;
	setp.gt.u32 	%p12, %r98, %r101;
	and.pred  	%p4, %p11, %p12;
	mov.u32 	%r102, %ctaid.y;
	mov.u32 	%r104, %nctaid.y;
	add.s32 	%r106, %r104, -1;
	setp.eq.s32 	%p13, %r102, %r106;
	mov.u32 	%r107, %tid.y;
	add.s32 	%r109, %r107, -7;
	mov.u32 	%r110, %ntid.y;
	add.s32 	%r112, %r110, -1;
	setp.gt.u32 	%p14, %r109, %r112;
	and.pred  	%p15, %p13, %p14;
	or.pred  	%p16, %p4, %p15;
	mov.f32 	%f304, 0f00000000;
	@%p16 bra 	$L__BB0_3;
	ld.global.f32 	%f304, [%rd2];
$L__BB0_3:
	ld.shared.f32 	%f275, [%r236+-28];
	fma.rn.f32 	%f4, %f304, %f275, %f303;
	or.pred  	%p17, %p4, %p1;
	mov.f32 	%f305, 0f00000000;
	@%p17 bra 	$L__BB0_5;
	ld.global.f32 	%f305, [%rd3];
$L__BB0_5:
	ld.shared.f32 	%f277, [%r236+-24];
	fma.rn.f32 	%f7, %f305, %f277, %f4;
	mov.u32 	%r113, %ctaid.y;
	mov.u32 	%r115, %nctaid.y;
	add.s32 	%r117, %r115, -1;
	setp.eq.s32 	%p18, %r113, %r117;
	mov.u32 	%r118, %tid.y;
	add.s32 	%r120, %r118, -5;
	mov.u32 	%r121, %ntid.y;
	add.s32 	%r123, %r121, -1;
	setp.gt.u32 	%p19, %r120, %r123;
	and.pred  	%p20, %p18, %p19;
	or.pred  	%p21, %p4, %p20;
	mov.f32 	%f306, 0f00000000;
	@%p21 bra 	$L__BB0_7;
	ld.global.f32 	%f306, [%rd4];
$L__BB0_7:
	ld.shared.f32 	%f279, [%r236+-20];
	fma.rn.f32 	%f10, %f306, %f279, %f7;
	mov.u32 	%r124, %ctaid.y;
	mov.u32 	%r126, %nctaid.y;
	add.s32 	%r128, %r126, -1;
	setp.eq.s32 	%p22, %r124, %r128;
	mov.u32 	%r129, %tid.y;
	add.s32 	%r131, %r129, -4;
	mov.u32 	%r132, %ntid.y;
	add.s32 	%r134, %r132, -1;
	setp.gt.u32 	%p23, %r131, %r134;
	and.pred  	%p24, %p22, %p23;
	or.pred  	%p25, %p4, %p24;
	mov.f32 	%f307, 0f00000000;
	@%p25 bra 	$L__BB0_9;
	ld.global.f32 	%f307, [%rd8];
$L__BB0_9:
	ld.shared.f32 	%f281, [%r236+-16];
	fma.rn.f32 	%f13, %f307, %f281, %f10;
	mov.u32 	%r137, %nctaid.y;
	add.s32 	%r139, %r137, -1;
	setp.eq.s32 	%p26, %r124, %r139;
	mov.u32 	%r140, %tid.y;
	add.s32 	%r142, %r140, -3;
	mov.u32 	%r143, %ntid.y;
	add.s32 	%r145, %r143, -1;
	setp.gt.u32 	%p27, %r142, %r145;
	and.pred  	%p28, %p26, %p27;
	or.pred  	%p29, %p4, %p28;
	mov.f32 	%f308, 0f00000000;
	@%p29 bra 	$L__BB0_11;
	mul.wide.s32 	%rd21, %r246, 4;
	add.s64 	%rd22, %rd1, %rd21;
	ld.global.f32 	%f308, [%rd22];
$L__BB0_11:
	ld.shared.f32 	%f283, [%r236+-12];
	fma.rn.f32 	%f16, %f308, %f283, %f13;
	mov.u32 	%r146, %ctaid.y;
	mov.u32 	%r148, %nctaid.y;
	add.s32 	%r150, %r148, -1;
	setp.eq.s32 	%p30, %r146, %r150;
	mov.u32 	%r151, %tid.y;
	add.s32 	%r153, %r151, -2;
	mov.u32 	%r154, %ntid.y;
	add.s32 	%r156, %r154, -1;
	setp.gt.u32 	%p31, %r153, %r156;
	and.pred  	%p32, %p30, %p31;
	or.pred  	%p33, %p4, %p32;
	mov.f32 	%f309, 0f00000000;
	@%p33 bra 	$L__BB0_13;
	mul.wide.s32 	%rd23, %r234, 4;
	add.s64 	%rd24, %rd1, %rd23;
	ld.global.f32 	%f309, [%rd24];
$L__BB0_13:
	mul.wide.s32 	%rd25, %r238, 4;
	add.s64 	%rd9, %rd1, %rd25;
	ld.shared.f32 	%f285, [%r236+-8];
	fma.rn.f32 	%f19, %f309, %f285, %f16;
	mov.u32 	%r157, %ctaid.y;
	mov.u32 	%r159, %nctaid.y;
	add.s32 	%r161, %r159, -1;
	setp.eq.s32 	%p34, %r157, %r161;
	mov.u32 	%r162, %tid.y;
	add.s32 	%r164, %r162, -1;
	mov.u32 	%r165, %ntid.y;
	add.s32 	%r167, %r165, -1;
	setp.gt.u32 	%p35, %r164, %r167;
	and.pred  	%p36, %p34, %p35;
	or.pred  	%p37, %p4, %p36;
	or.pred  	%p64, %p4, %p2;
	mov.f32 	%f310, 0f00000000;
	@%p37 bra 	$L__BB0_15;
	ld.param.u32 	%r233, [_Z6smoothPfS_S_i_param_3];
	mul.wide.s32 	%rd26, %r233, 4;
	sub.s64 	%rd27, %rd9, %rd26;
	ld.global.f32 	%f310, [%rd27];
	mov.pred 	%p64, %p2;
$L__BB0_15:
	ld.shared.f32 	%f287, [%r236+-4];
	fma.rn.f32 	%f22, %f310, %f287, %f19;
	mov.f32 	%f311, 0f00000000;
	@%p64 bra 	$L__BB0_17;
	ld.global.f32 	%f311, [%rd9];
$L__BB0_17:
	ld.shared.f32 	%f289, [%r236];
	fma.rn.f32 	%f25, %f311, %f289, %f22;
	mov.u32 	%r168, %ctaid.y;
	mov.u32 	%r170, %nctaid.y;
	add.s32 	%r172, %r170, -1;
	setp.eq.s32 	%p38, %r168, %r172;
	mov.u32 	%r173, %tid.y;
	mov.u32 	%r175, %ntid.y;
	add.s32 	%r177, %r175, -1;
	setp.ge.u32 	%p39, %r173, %r177;
	and.pred  	%p40, %p38, %p39;
	or.pred  	%p41, %p4, %p40;
	mov.f32 	%f312, 0f00000000;
	@%p41 bra 	$L__BB0_19;
	mul.wide.s32 	%rd28, %r245, 4;
	add.s64 	%rd29, %rd1, %rd28;
	ld.global.f32 	%f312, [%rd29];
$L__BB0_19:
	ld.shared.f32 	%f291, [%r236+4];
	fma.rn.f32 	%f28, %f312, %f291, %f25;
	mov.u32 	%r178, %ctaid.y;
	mov.u32 	%r180, %nctaid.y;
	add.s32 	%r182, %r180, -1;
	setp.eq.s32 	%p42, %r178, %r182;
	mov.u32 	%r183, %tid.y;
	add.s32 	%r185, %r183, 2;
	mov.u32 	%r186, %ntid.y;
	add.s32 	%r188, %r186, -1;
	setp.gt.u32 	%p43, %r185, %r188;
	and.pred  	%p44, %p42, %p43;
	or.pred  	%p45, %p4, %p44;
	mov.f32 	%f313, 0f00000000;
	@%p45 bra 	$L__BB0_21;
	mul.wide.s32 	%rd30, %r244, 4;
	add.s64 	%rd31, %rd1, %rd30;
	ld.global.f32 	%f313, [%rd31];
$L__BB0_21:
	ld.shared.f32 	%f293, [%r236+8];
	fma.rn.f32 	%f31, %f313, %f293, %f28;
	or.pred  	%p46, %p4, %p3;
	mov.f32 	%f314, 0f00000000;
	@%p46 bra 	$L__BB0_23;
	mul.wide.s32 	%rd32, %r243, 4;
	add.s64 	%rd33, %rd1, %rd32;
	ld.global.f32 	%f314, [%rd33];
$L__BB0_23:
	ld.shared.f32 	%f295, [%r236+12];
	fma.rn.f32 	%f34, %f314, %f295, %f31;
	mov.u32 	%r189, %ctaid.y;
	mov.u32 	%r191, %nctaid.y;
	add.s32 	%r193, %r191, -1;
	setp.eq.s32 	%p47, %r189, %r193;
	mov.u32 	%r194, %tid.y;
	add.s32 	%r196, %r194, 4;
	mov.u32 	%r197, %ntid.y;
	add.s32 	%r199, %r197, -1;
	setp.gt.u32 	%p48, %r196, %r199;
	and.pred  	%p49, %p47, %p48;
	or.pred  	%p50, %p4, %p49;
	mov.f32 	%f315, 0f00000000;
	@%p50 bra 	$L__BB0_25;
	mul.wide.s32 	%rd34, %r242, 4;
	add.s64 	%rd35, %rd1, %rd34;
	ld.global.f32 	%f315, [%rd35];
$L__BB0_25:
	ld.shared.f32 	%f297, [%r236+16];
	fma.rn.f32 	%f37, %f315, %f297, %f34;
	mov.u32 	%r200, %ctaid.y;
	mov.u32 	%r202, %nctaid.y;
	add.s32 	%r204, %r202, -1;
	setp.eq.s32 	%p51, %r200, %r204;
	mov.u32 	%r205, %tid.y;
	add.s32 	%r207, %r205, 5;
	mov.u32 	%r208, %ntid.y;
	add.s32 	%r210, %r208, -1;
	setp.gt.u32 	%p52, %r207, %r210;
	and.pred  	%p53, %p51, %p52;
	or.pred  	%p54, %p4, %p53;
	mov.f32 	%f316, 0f00000000;
	@%p54 bra 	$L__BB0_27;
	ld.global.f32 	%f316, [%rd5];
$L__BB0_27:
	ld.shared.f32 	%f299, [%r236+20];
	fma.rn.f32 	%f40, %f316, %f299, %f37;
	setp.eq.s32 	%p55, %r200, %r204;
	add.s32 	%r218, %r205, 6;
	setp.gt.u32 	%p56, %r218, %r210;
	and.pred  	%p57, %p55, %p56;
	or.pred  	%p58, %p4, %p57;
	mov.f32 	%f317, 0f00000000;
	@%p58 bra 	$L__BB0_29;
	ld.global.f32 	%f317, [%rd6];
$L__BB0_29:
	ld.shared.f32 	%f301, [%r236+24];
	fma.rn.f32 	%f43, %f317, %f301, %f40;
	mov.u32 	%r224, %nctaid.y;
	add.s32 	%r226, %r224, -1;
	setp.eq.s32 	%p59, %r200, %r226;
	add.s32 	%r229, %r205, 7;
	mov.u32 	%r230, %ntid.y;
	add.s32 	%r232, %r230, -1;
	setp.gt.u32 	%p60, %r229, %r232;
	and.pred  	%p61, %p59, %p60;
	or.pred  	%p62, %p4, %p61;
	mov.f32 	%f318, 0f00000000;
	@%p62 bra 	$L__BB0_31;
	ld.global.f32 	%f318, [%rd7];
$L__BB0_31:
	ld.shared.f32 	%f302, [%r236+28];
	fma.rn.f32 	%f303, %f318, %f302, %f43;
	add.s32 	%r250, %r250, 1;
	add.s32 	%r249, %r249, 1;
	add.s32 	%r248, %r248, 1;
	add.s32 	%r247, %r247, 1;
	add.s32 	%r246, %r246, 1;
	add.s32 	%r245, %r245, 1;
	add.s32 	%r244, %r244, 1;
	add.s32 	%r243, %r243, 1;
	add.s32 	%r242, %r242, 1;
	add.s32 	%r241, %r241, 1;
	add.s32 	%r240, %r240, 1;
	add.s32 	%r239, %r239, 1;
	add.s32 	%r238, %r238, 1;
	add.s32 	%r237, %r237, 1;
	add.s32 	%r236, %r236, 60;
	add.s32 	%r235, %r235, 1;
	add.s32 	%r234, %r234, 1;
	setp.ne.s32 	%p63, %r250, 8;
	@%p63 bra 	$L__BB0_1;
	ld.param.u64 	%rd39, [_Z6smoothPfS_S_i_param_0];
	cvta.to.global.u64 	%rd36, %rd39;
	mul.wide.s32 	%rd37, %r3, 4;
	add.s64 	%rd38, %rd36, %rd37;
	st.global.f32 	[%rd38], %f303;
	ret;

}
	// .globl	_Z4edgePfS_i
.visible .entry _Z4edgePfS_i(
	.param .u64 .ptr .align 1 _Z4edgePfS_i_param_0,
	.param .u64 .ptr .align 1 _Z4edgePfS_i_param_1,
	.param .u32 _Z4edgePfS_i_param_2
)
{
	.reg .pred 	%p<471>;
	.reg .b32 	%r<279>;
	.reg .b32 	%f<728>;
	.reg .b64 	%rd<28>;

	ld.param.u64 	%rd13, [_Z4edgePfS_i_param_0];
	ld.param.u64 	%rd14, [_Z4edgePfS_i_param_1];
	ld.param.u32 	%r11, [_Z4edgePfS_i_param_2];
	cvta.to.global.u64 	%rd1, %rd14;
	mov.u32 	%r12, %tid.x;
	mov.u32 	%r2, %ctaid.x;
	mov.u32 	%r13, %ntid.x;
	mov.u32 	%r3, %tid.y;
	mov.u32 	%r4, %ctaid.y;
	mov.u32 	%r15, %ntid.y;
	mad.lo.s32 	%r16, %r4, %r15, %r3;
	mad.lo.s32 	%r17, %r2, %r13, %r12;
	mad.lo.s32 	%r5, %r16, %r11, %r17;
	mov.u32 	%r18, %nctaid.x;
	add.s32 	%r6, %r18, -1;
	setp.ne.s32 	%p14, %r2, %r6;
	add.s32 	%r7, %r13, -1;
	mov.u32 	%r19, %nctaid.y;
	add.s32 	%r8, %r19, -1;
	add.s32 	%r9, %r15, -1;
	add.s32 	%r20, %r12, -3;
	setp.le.u32 	%p15, %r20, %r7;
	or.pred  	%p1, %p14, %p15;
	mul.lo.s32 	%r21, %r11, -3;
	cvt.s64.s32 	%rd2, %r21;
	cvt.s64.s32 	%rd3, %r5;
	add.s64 	%rd15, %rd3, %rd2;
	shl.b64 	%rd16, %rd15, 2;
	add.s64 	%rd4, %rd1, %rd16;
	not.pred 	%p16, %p1;
	mov.f32 	%f630, 0f00000000;
	@%p16 bra 	$L__BB1_3;
	setp.eq.s32 	%p17, %r4, %r8;
	add.s32 	%r23, %r3, -3;
	setp.gt.u32 	%p18, %r23, %r9;
	and.pred  	%p19, %p17, %p18;
	@%p19 bra 	$L__BB1_3;
	ld.global.f32 	%f294, [%rd4+-12];
	mov.f32 	%f295, 0f00000000;
	sub.f32 	%f630, %f295, %f294;
$L__BB1_3:
	shl.b32 	%r10, %r11, 1;
	sub.s32 	%r24, %r5, %r10;
	add.s32 	%r25, %r24, -3;
	mul.wide.s32 	%rd17, %r25, 4;
	add.s64 	%rd5, %rd1, %rd17;
	mov.f32 	%f631, 0f00000000;
	@%p16 bra 	$L__BB1_6;
	setp.eq.s32 	%p21, %r4, %r8;
	add.s32 	%r27, %r3, -2;
	setp.gt.u32 	%p22, %r27, %r9;
	and.pred  	%p23, %p21, %p22;
	@%p23 bra 	$L__BB1_6;
	ld.global.f32 	%f298, [%rd5];
	mul.f32 	%f631, %f298, 0f00000000;
$L__BB1_6:
	add.f32 	%f5, %f630, %f631;
	cvt.s64.s32 	%rd6, %r11;
	sub.s64 	%rd18, %rd3, %rd6;
	shl.b64 	%rd19, %rd18, 2;
	add.s64 	%rd7, %rd1, %rd19;
	mov.f32 	%f632, 0f00000000;
	@%p16 bra 	$L__BB1_9;
	setp.eq.s32 	%p25, %r4, %r8;
	add.s32 	%r29, %r3, -1;
	setp.gt.u32 	%p26, %r29, %r9;
	and.pred  	%p27, %p25, %p26;
	@%p27 bra 	$L__BB1_9;
	ld.global.f32 	%f632, [%rd7+-12];
$L__BB1_9:
	setp.eq.s32 	%p28, %r4, %r8;
	add.f32 	%f8, %f5, %f632;
	setp.gt.u32 	%p29, %r3, %r9;
	and.pred  	%p3, %p28, %p29;
	or.pred  	%p31, %p16, %p3;
	shl.b64 	%rd20, %rd3, 2;
	add.s64 	%rd8, %rd1, %rd20;
	mov.f32 	%f633, 0f80000000;
	@%p31 bra 	$L__BB1_11;
	ld.global.f32 	%f302, [%rd8+-12];
	mul.f32 	%f633, %f302, 0fC0000000;
$L__BB1_11:
	add.f32 	%f11, %f8, %f633;
	setp.ge.u32 	%p33, %r3, %r9;
	and.pred  	%p34, %p28, %p33;
	or.pred  	%p35, %p16, %p34;
	shl.b64 	%rd21, %rd6, 2;
	add.s64 	%rd9, %rd8, %rd21;
	mov.f32 	%f634, 0f00000000;
	@%p35 bra 	$L__BB1_13;
	ld.global.f32 	%f304, [%rd9+-12];
	mul.f32 	%f634, %f304, 0f00000000;
$L__BB1_13:
	add.f32 	%f14, %f11, %f634;
	mul.wide.s32 	%rd22, %r10, 4;
	add.s64 	%rd10, %rd8, %rd22;
	mov.f32 	%f635, 0f00000000;
	@%p16 bra 	$L__BB1_16;
	add.s32 	%r34, %r3, 2;
	setp.gt.u32 	%p38, %r34, %r9;
	and.pred  	%p39, %p28, %p38;
	@%p39 bra 	$L__BB1_16;
	ld.global.f32 	%f307, [%rd10+-12];
	add.f32 	%f635, %f307, %f307;
$L__BB1_16:
	add.f32 	%f17, %f14, %f635;
	mul.lo.s32 	%r35, %r11, 3;
	mul.wide.s32 	%rd23, %r35, 4;
	add.s64 	%rd11, %rd8, %rd23;
	mov.f32 	%f636, 0f80000000;
	@%p16 bra 	$L__BB1_19;
	add.s32 	%r37, %r3, 3;
	setp.gt.u32 	%p42, %r37, %r9;
	and.pred  	%p43, %p28, %p42;
	@%p43 bra 	$L__BB1_19;
	ld.global.f32 	%f310, [%rd11+-12];
	neg.f32 	%f636, %f310;
$L__BB1_19:
	setp.ne.s32 	%p44, %r2, %r6;
	add.f32 	%f20, %f17, %f636;
	add.s32 	%r38, %r12, -2;
	setp.le.u32 	%p45, %r38, %r7;
	or.pred  	%p4, %p44, %p45;
	not.pred 	%p46, %p4;
	mov.f32 	%f637, 0f00000000;
	@%p46 bra 	$L__BB1_22;
	setp.eq.s32 	%p47, %r4, %r8;
	add.s32 	%r40, %r3, -3;
	setp.gt.u32 	%p48, %r40, %r9;
	and.pred  	%p49, %p47, %p48;
	@%p49 bra 	$L__BB1_22;
	ld.global.f32 	%f313, [%rd4+-8];
	mul.f32 	%f637, %f313, 0f00000000;
$L__BB1_22:
	add.f32 	%f23, %f20, %f637;
	mov.f32 	%f638, 0f00000000;
	@%p46 bra 	$L__BB1_25;
	setp.eq.s32 	%p51, %r4, %r8;
	add.s32 	%r42, %r3, -2;
	setp.gt.u32 	%p52, %r42, %r9;
	and.pred  	%p53, %p51, %p52;
	@%p53 bra 	$L__BB1_25;
	ld.global.f32 	%f638, [%rd5+4];
$L__BB1_25:
	add.f32 	%f26, %f23, %f638;
	mov.f32 	%f639, 0f00000000;
	@%p46 bra 	$L__BB1_28;
	add.s32 	%r44, %r3, -1;
	setp.gt.u32 	%p56, %r44, %r9;
	and.pred  	%p57, %p28, %p56;
	@%p57 bra 	$L__BB1_28;
	ld.global.f32 	%f318, [%rd7+-8];
	mul.f32 	%f639, %f318, 0f00000000;
$L__BB1_28:
	add.f32 	%f29, %f26, %f639;
	or.pred  	%p58, %p46, %p3;
	mov.f32 	%f640, 0f00000000;
	@%p58 bra 	$L__BB1_30;
	ld.global.f32 	%f320, [%rd8+-8];
	mul.f32 	%f640, %f320, 0f00000000;
$L__BB1_30:
	add.f32 	%f32, %f29, %f640;
	setp.eq.s32 	%p59, %r4, %r8;
	setp.ge.u32 	%p60, %r3, %r9;
	and.pred  	%p61, %p59, %p60;
	or.pred  	%p62, %p46, %p61;
	mov.f32 	%f641, 0f00000000;
	@%p62 bra 	$L__BB1_32;
	ld.global.f32 	%f322, [%rd9+-8];
	mul.f32 	%f641, %f322, 0f00000000;
$L__BB1_32:
	add.f32 	%f35, %f32, %f641;
	mov.f32 	%f642, 0f00000000;
	@%p46 bra 	$L__BB1_35;
	add.s32 	%r48, %r3, 2;
	setp.gt.u32 	%p65, %r48, %r9;
	and.pred  	%p66, %p59, %p65;
	@%p66 bra 	$L__BB1_35;
	ld.global.f32 	%f325, [%rd10+-8];
	mul.f32 	%f642, %f325, 0f00000000;
$L__BB1_35:
	add.f32 	%f38, %f35, %f642;
	mov.f32 	%f643, 0f00000000;
	@%p46 bra 	$L__BB1_38;
	add.s32 	%r50, %r3, 3;
	setp.gt.u32 	%p69, %r50, %r9;
	and.pred  	%p70, %p59, %p69;
	@%p70 bra 	$L__BB1_38;
	ld.global.f32 	%f328, [%rd11+-8];
	mul.f32 	%f643, %f328, 0f00000000;
$L__BB1_38:
	setp.ne.s32 	%p71, %r2, %r6;
	add.f32 	%f41, %f38, %f643;
	add.s32 	%r51, %r12, -1;
	setp.le.u32 	%p72, %r51, %r7;
	or.pred  	%p6, %p71, %p72;
	not.pred 	%p73, %p6;
	mov.f32 	%f644, 0f00000000;
	@%p73 bra 	$L__BB1_41;
	setp.eq.s32 	%p74, %r4, %r8;
	add.s32 	%r53, %r3, -3;
	setp.gt.u32 	%p75, %r53, %r9;
	and.pred  	%p76, %p74, %p75;
	@%p76 bra 	$L__BB1_41;
	ld.global.f32 	%f331, [%rd4+-4];
	mul.f32 	%f644, %f331, 0f00000000;
$L__BB1_41:
	add.f32 	%f44, %f41, %f644;
	mov.f32 	%f645, 0f00000000;
	@%p73 bra 	$L__BB1_44;
	setp.eq.s32 	%p78, %r4, %r8;
	add.s32 	%r55, %r3, -2;
	setp.gt.u32 	%p79, %r55, %r9;
	and.pred  	%p80, %p78, %p79;
	@%p80 bra 	$L__BB1_44;
	ld.global.f32 	%f334, [%rd5+8];
	mul.f32 	%f645, %f334, 0f00000000;
$L__BB1_44:
	add.f32 	%f47, %f44, %f645;
	mov.f32 	%f646, 0f00000000;
	@%p73 bra 	$L__BB1_47;
	add.s32 	%r57, %r3, -1;
	setp.gt.u32 	%p83, %r57, %r9;
	and.pred  	%p84, %p59, %p83;
	@%p84 bra 	$L__BB1_47;
	ld.global.f32 	%f337, [%rd7+-4];
	mul.f32 	%f646, %f337, 0f00000000;
$L__BB1_47:
	add.f32 	%f50, %f47, %f646;
	setp.eq.s32 	%p86, %r4, %r8;
	setp.gt.u32 	%p87, %r3, %r9;
	and.pred  	%p88, %p86, %p87;
	or.pred  	%p89, %p73, %p88;
	mov.f32 	%f647, 0f00000000;
	@%p89 bra 	$L__BB1_49;
	ld.global.f32 	%f339, [%rd8+-4];
	mul.f32 	%f647, %f339, 0f00000000;
$L__BB1_49:
	add.f32 	%f53, %f50, %f647;
	setp.eq.s32 	%p91, %r4, %r8;
	setp.ge.u32 	%p92, %r3, %r9;
	and.pred  	%p93, %p91, %p92;
	or.pred  	%p94, %p73, %p93;
	mov.f32 	%f648, 0f00000000;
	@%p94 bra 	$L__BB1_51;
	ld.global.f32 	%f341, [%rd9+-4];
	mul.f32 	%f648, %f341, 0f00000000;
$L__BB1_51:
	add.f32 	%f56, %f53, %f648;
	mov.f32 	%f649, 0f00000000;
	@%p73 bra 	$L__BB1_54;
	setp.eq.s32 	%p96, %r4, %r8;
	add.s32 	%r63, %r3, 2;
	setp.gt.u32 	%p97, %r63, %r9;
	and.pred  	%p98, %p96, %p97;
	@%p98 bra 	$L__BB1_54;
	ld.global.f32 	%f344, [%rd10+-4];
	mul.f32 	%f649, %f344, 0f00000000;
$L__BB1_54:
	add.f32 	%f59, %f56, %f649;
	mov.f32 	%f650, 0f00000000;
	@%p73 bra 	$L__BB1_57;
	setp.eq.s32 	%p100, %r4, %r8;
	add.s32 	%r65, %r3, 3;
	setp.gt.u32 	%p101, %r65, %r9;
	and.pred  	%p102, %p100, %p101;
	@%p102 bra 	$L__BB1_57;
	ld.global.f32 	%f347, [%rd11+-4];
	mul.f32 	%f650, %f347, 0f00000000;
$L__BB1_57:
	setp.eq.s32 	%p103, %r2, %r6;
	add.f32 	%f62, %f59, %f650;
	setp.gt.u32 	%p104, %r12, %r7;
	shl.b64 	%rd24, %rd2, 2;
	add.s64 	%rd12, %rd8, %rd24;
	and.pred  	%p105, %p103, %p104;
	mov.f32 	%f651, 0f00000000;
	@%p105 bra 	$L__BB1_60;
	setp.eq.s32 	%p106, %r4, %r8;
	add.s32 	%r67, %r3, -3;
	setp.gt.u32 	%p107, %r67, %r9;
	and.pred  	%p108, %p106, %p107;
	@%p108 bra 	$L__BB1_60;
	ld.global.f32 	%f350, [%rd12];
	mul.f32 	%f651, %f350, 0f00000000;
$L__BB1_60:
	add.f32 	%f65, %f62, %f651;
	setp.gt.u32 	%p110, %r12, %r7;
	and.pred  	%p111, %p103, %p110;
	mov.f32 	%f652, 0f00000000;
	@%p111 bra 	$L__BB1_63;
	setp.eq.s32 	%p112, %r4, %r8;
	add.s32 	%r69, %r3, -2;
	setp.gt.u32 	%p113, %r69, %r9;
	and.pred  	%p114, %p112, %p113;
	@%p114 bra 	$L__BB1_63;
	ld.global.f32 	%f353, [%rd5+12];
	mul.f32 	%f652, %f353, 0f00000000;
$L__BB1_63:
	add.f32 	%f68, %f65, %f652;
	setp.gt.u32 	%p116, %r12, %r7;
	and.pred  	%p117, %p103, %p116;
	mov.f32 	%f653, 0f00000000;
	@%p117 bra 	$L__BB1_66;
	add.s32 	%r71, %r3, -1;
	setp.gt.u32 	%p119, %r71, %r9;
	and.pred  	%p120, %p91, %p119;
	@%p120 bra 	$L__BB1_66;
	ld.global.f32 	%f356, [%rd7];
	mul.f32 	%f653, %f356, 0f00000000;
$L__BB1_66:
	add.f32 	%f71, %f68, %f653;
	setp.ne.s32 	%p121, %r2, %r6;
	setp.le.u32 	%p122, %r12, %r7;
	or.pred  	%p7, %p121, %p122;
	not.pred 	%p123, %p7;
	setp.eq.s32 	%p124, %r4, %r8;
	setp.gt.u32 	%p125, %r3, %r9;
	and.pred  	%p126, %p124, %p125;
	or.pred  	%p127, %p123, %p126;
	mov.f32 	%f654, 0f00000000;
	@%p127 bra 	$L__BB1_68;
	ld.global.f32 	%f358, [%rd8];
	mul.f32 	%f654, %f358, 0f00000000;
$L__BB1_68:
	add.f32 	%f74, %f71, %f654;
	setp.eq.s32 	%p129, %r4, %r8;
	setp.ge.u32 	%p130, %r3, %r9;
	and.pred  	%p131, %p129, %p130;
	or.pred  	%p132, %p123, %p131;
	mov.f32 	%f655, 0f00000000;
	@%p132 bra 	$L__BB1_70;
	ld.global.f32 	%f360, [%rd9];
	mul.f32 	%f655, %f360, 0f00000000;
$L__BB1_70:
	add.f32 	%f77, %f74, %f655;
	mov.f32 	%f656, 0f00000000;
	@%p123 bra 	$L__BB1_73;
	add.s32 	%r77, %r3, 2;
	setp.gt.u32 	%p135, %r77, %r9;
	and.pred  	%p136, %p129, %p135;
	@%p136 bra 	$L__BB1_73;
	ld.global.f32 	%f363, [%rd10];
	mul.f32 	%f656, %f363, 0f00000000;
$L__BB1_73:
	add.f32 	%f80, %f77, %f656;
	setp.eq.s32 	%p137, %r2, %r6;
	setp.gt.u32 	%p138, %r12, %r7;
	and.pred  	%p139, %p137, %p138;
	mov.f32 	%f657, 0f00000000;
	@%p139 bra 	$L__BB1_76;
	setp.eq.s32 	%p140, %r4, %r8;
	add.s32 	%r79, %r3, 3;
	setp.gt.u32 	%p141, %r79, %r9;
	and.pred  	%p142, %p140, %p141;
	@%p142 bra 	$L__BB1_76;
	ld.global.f32 	%f366, [%rd11];
	mul.f32 	%f657, %f366, 0f00000000;
$L__BB1_76:
	add.f32 	%f83, %f80, %f657;
	setp.ge.u32 	%p144, %r12, %r7;
	and.pred  	%p145, %p137, %p144;
	mov.f32 	%f658, 0f00000000;
	@%p145 bra 	$L__BB1_79;
	setp.eq.s32 	%p146, %r4, %r8;
	add.s32 	%r81, %r3, -3;
	setp.gt.u32 	%p147, %r81, %r9;
	and.pred  	%p148, %p146, %p147;
	@%p148 bra 	$L__BB1_79;
	ld.global.f32 	%f369, [%rd4+4];
	mul.f32 	%f658, %f369, 0f00000000;
$L__BB1_79:
	add.f32 	%f86, %f83, %f658;
	setp.ge.u32 	%p150, %r12, %r7;
	and.pred  	%p151, %p137, %p150;
	mov.f32 	%f659, 0f00000000;
	@%p151 bra 	$L__BB1_82;
	setp.eq.s32 	%p152, %r4, %r8;
	add.s32 	%r83, %r3, -2;
	setp.gt.u32 	%p153, %r83, %r9;
	and.pred  	%p154, %p152, %p153;
	@%p154 bra 	$L__BB1_82;
	ld.global.f32 	%f372, [%rd5+16];
	mul.f32 	%f659, %f372, 0f00000000;
$L__BB1_82:
	add.f32 	%f89, %f86, %f659;
	setp.ge.u32 	%p156, %r12, %r7;
	and.pred  	%p157, %p137, %p156;
	mov.f32 	%f660, 0f00000000;
	@%p157 bra 	$L__BB1_85;
	add.s32 	%r85, %r3, -1;
	setp.gt.u32 	%p159, %r85, %r9;
	and.pred  	%p160, %p129, %p159;
	@%p160 bra 	$L__BB1_85;
	ld.global.f32 	%f375, [%rd7+4];
	mul.f32 	%f660, %f375, 0f00000000;
$L__BB1_85:
	add.f32 	%f92, %f89, %f660;
	setp.ne.s32 	%p161, %r2, %r6;
	setp.lt.u32 	%p162, %r12, %r7;
	or.pred  	%p8, %p161, %p162;
	not.pred 	%p163, %p8;
	setp.eq.s32 	%p164, %r4, %r8;
	setp.gt.u32 	%p165, %r3, %r9;
	and.pred  	%p166, %p164, %p165;
	or.pred  	%p167, %p163, %p166;
	mov.f32 	%f661, 0f00000000;
	@%p167 bra 	$L__BB1_87;
	ld.global.f32 	%f377, [%rd8+4];
	mul.f32 	%f661, %f377, 0f00000000;
$L__BB1_87:
	add.f32 	%f95, %f92, %f661;
	setp.eq.s32 	%p169, %r4, %r8;
	setp.ge.u32 	%p170, %r3, %r9;
	and.pred  	%p171, %p169, %p170;
	or.pred  	%p172, %p163, %p171;
	mov.f32 	%f662, 0f00000000;
	@%p172 bra 	$L__BB1_89;
	ld.global.f32 	%f379, [%rd9+4];
	mul.f32 	%f662, %f379, 0f00000000;
$L__BB1_89:
	add.f32 	%f98, %f95, %f662;
	mov.f32 	%f663, 0f00000000;
	@%p163 bra 	$L__BB1_92;
	add.s32 	%r91, %r3, 2;
	setp.gt.u32 	%p175, %r91, %r9;
	and.pred  	%p176, %p169, %p175;
	@%p176 bra 	$L__BB1_92;
	ld.global.f32 	%f382, [%rd10+4];
	mul.f32 	%f663, %f382, 0f00000000;
$L__BB1_92:
	add.f32 	%f101, %f98, %f663;
	setp.eq.s32 	%p177, %r2, %r6;
	setp.ge.u32 	%p178, %r12, %r7;
	and.pred  	%p179, %p177, %p178;
	mov.f32 	%f664, 0f00000000;
	@%p179 bra 	$L__BB1_95;
	add.s32 	%r93, %r3, 3;
	setp.gt.u32 	%p181, %r93, %r9;
	and.pred  	%p182, %p169, %p181;
	@%p182 bra 	$L__BB1_95;
	ld.global.f32 	%f385, [%rd11+4];
	mul.f32 	%f664, %f385, 0f00000000;
$L__BB1_95:
	setp.ne.s32 	%p183, %r2, %r6;
	add.f32 	%f104, %f101, %f664;
	add.s32 	%r94, %r12, 2;
	setp.le.u32 	%p184, %r94, %r7;
	or.pred  	%p9, %p183, %p184;
	not.pred 	%p185, %p9;
	mov.f32 	%f665, 0f00000000;
	@%p185 bra 	$L__BB1_98;
	setp.eq.s32 	%p186, %r4, %r8;
	add.s32 	%r96, %r3, -3;
	setp.gt.u32 	%p187, %r96, %r9;
	and.pred  	%p188, %p186, %p187;
	@%p188 bra 	$L__BB1_98;
	ld.global.f32 	%f388, [%rd4+8];
	mul.f32 	%f665, %f388, 0f00000000;
$L__BB1_98:
	add.f32 	%f107, %f104, %f665;
	mov.f32 	%f666, 0f00000000;
	@%p185 bra 	$L__BB1_101;
	setp.eq.s32 	%p190, %r4, %r8;
	add.s32 	%r98, %r3, -2;
	setp.gt.u32 	%p191, %r98, %r9;
	and.pred  	%p192, %p190, %p191;
	@%p192 bra 	$L__BB1_101;
	ld.global.f32 	%f391, [%rd5+20];
	mul.f32 	%f666, %f391, 0f00000000;
$L__BB1_101:
	add.f32 	%f110, %f107, %f666;
	mov.f32 	%f667, 0f00000000;
	@%p185 bra 	$L__BB1_104;
	add.s32 	%r100, %r3, -1;
	setp.gt.u32 	%p195, %r100, %r9;
	and.pred  	%p196, %p169, %p195;
	@%p196 bra 	$L__BB1_104;
	ld.global.f32 	%f394, [%rd7+8];
	mul.f32 	%f667, %f394, 0f00000000;
$L__BB1_104:
	add.f32 	%f113, %f110, %f667;
	setp.eq.s32 	%p198, %r4, %r8;
	setp.gt.u32 	%p199, %r3, %r9;
	and.pred  	%p200, %p198, %p199;
	or.pred  	%p201, %p185, %p200;
	mov.f32 	%f668, 0f00000000;
	@%p201 bra 	$L__BB1_106;
	ld.global.f32 	%f396, [%rd8+8];
	mul.f32 	%f668, %f396, 0f00000000;
$L__BB1_106:
	add.f32 	%f116, %f113, %f668;
	setp.eq.s32 	%p203, %r4, %r8;
	setp.ge.u32 	%p204, %r3, %r9;
	and.pred  	%p205, %p203, %p204;
	or.pred  	%p206, %p185, %p205;
	mov.f32 	%f669, 0f00000000;
	@%p206 bra 	$L__BB1_108;
	ld.global.f32 	%f398, [%rd9+8];
	mul.f32 	%f669, %f398, 0f00000000;
$L__BB1_108:
	add.f32 	%f119, %f116, %f669;
	mov.f32 	%f670, 0f00000000;
	@%p185 bra 	$L__BB1_111;
	setp.eq.s32 	%p208, %r4, %r8;
	add.s32 	%r106, %r3, 2;
	setp.gt.u32 	%p209, %r106, %r9;
	and.pred  	%p210, %p208, %p209;
	@%p210 bra 	$L__BB1_111;
	ld.global.f32 	%f401, [%rd10+8];
	mul.f32 	%f670, %f401, 0f00000000;
$L__BB1_111:
	add.f32 	%f122, %f119, %f670;
	mov.f32 	%f671, 0f00000000;
	@%p185 bra 	$L__BB1_114;
	add.s32 	%r108, %r3, 3;
	setp.gt.u32 	%p213, %r108, %r9;
	and.pred  	%p214, %p203, %p213;
	@%p214 bra 	$L__BB1_114;
	ld.global.f32 	%f404, [%rd11+8];
	mul.f32 	%f671, %f404, 0f00000000;
$L__BB1_114:
	setp.ne.s32 	%p215, %r2, %r6;
	add.f32 	%f125, %f122, %f671;
	add.s32 	%r109, %r12, 3;
	setp.le.u32 	%p216, %r109, %r7;
	or.pred  	%p10, %p215, %p216;
	not.pred 	%p217, %p10;
	mov.f32 	%f672, 0f00000000;
	@%p217 bra 	$L__BB1_117;
	setp.eq.s32 	%p218, %r4, %r8;
	add.s32 	%r111, %r3, -3;
	setp.gt.u32 	%p219, %r111, %r9;
	and.pred  	%p220, %p218, %p219;
	@%p220 bra 	$L__BB1_117;
	ld.global.f32 	%f407, [%rd4+12];
	mul.f32 	%f672, %f407, 0f00000000;
$L__BB1_117:
	add.f32 	%f128, %f125, %f672;
	mov.f32 	%f673, 0f00000000;
	@%p217 bra 	$L__BB1_120;
	setp.eq.s32 	%p222, %r4, %r8;
	add.s32 	%r113, %r3, -2;
	setp.gt.u32 	%p223, %r113, %r9;
	and.pred  	%p224, %p222, %p223;
	@%p224 bra 	$L__BB1_120;
	ld.global.f32 	%f410, [%rd5+24];
	mul.f32 	%f673, %f410, 0f00000000;
$L__BB1_120:
	add.f32 	%f131, %f128, %f673;
	mov.f32 	%f674, 0f00000000;
	@%p217 bra 	$L__BB1_123;
	setp.eq.s32 	%p226, %r4, %r8;
	add.s32 	%r115, %r3, -1;
	setp.gt.u32 	%p227, %r115, %r9;
	and.pred  	%p228, %p226, %p227;
	@%p228 bra 	$L__BB1_123;
	ld.global.f32 	%f413, [%rd7+12];
	mul.f32 	%f674, %f413, 0f00000000;
$L__BB1_123:
	add.f32 	%f134, %f131, %f674;
	setp.eq.s32 	%p230, %r4, %r8;
	setp.gt.u32 	%p231, %r3, %r9;
	and.pred  	%p232, %p230, %p231;
	or.pred  	%p233, %p217, %p232;
	mov.f32 	%f675, 0f00000000;
	@%p233 bra 	$L__BB1_125;
	ld.global.f32 	%f415, [%rd8+12];
	mul.f32 	%f675, %f415, 0f00000000;
$L__BB1_125:
	add.f32 	%f137, %f134, %f675;
	setp.eq.s32 	%p235, %r4, %r8;
	setp.ge.u32 	%p236, %r3, %r9;
	and.pred  	%p237, %p235, %p236;
	or.pred  	%p238, %p217, %p237;
	mov.f32 	%f676, 0f00000000;
	@%p238 bra 	$L__BB1_127;
	ld.global.f32 	%f417, [%rd9+12];
	mul.f32 	%f676, %f417, 0f00000000;
$L__BB1_127:
	add.f32 	%f140, %f137, %f676;
	mov.f32 	%f677, 0f00000000;
	@%p217 bra 	$L__BB1_130;
	setp.eq.s32 	%p240, %r4, %r8;
	add.s32 	%r121, %r3, 2;
	setp.gt.u32 	%p241, %r121, %r9;
	and.pred  	%p242, %p240, %p241;
	@%p242 bra 	$L__BB1_130;
	ld.global.f32 	%f420, [%rd10+12];
	mul.f32 	%f677, %f420, 0f00000000;
$L__BB1_130:
	add.f32 	%f143, %f140, %f677;
	mov.f32 	%f678, 0f00000000;
	@%p217 bra 	$L__BB1_133;
	setp.eq.s32 	%p244, %r4, %r8;
	add.s32 	%r123, %r3, 3;
	setp.gt.u32 	%p245, %r123, %r9;
	and.pred  	%p246, %p244, %p245;
	@%p246 bra 	$L__BB1_133;
	ld.global.f32 	%f423, [%rd11+12];
	mul.f32 	%f678, %f423, 0f00000000;
$L__BB1_133:
	add.f32 	%f146, %f143, %f678;
	mov.f32 	%f679, 0f00000000;
	@%p16 bra 	$L__BB1_136;
	setp.eq.s32 	%p248, %r4, %r8;
	add.s32 	%r125, %r3, -3;
	setp.gt.u32 	%p249, %r125, %r9;
	and.pred  	%p250, %p248, %p249;
	@%p250 bra 	$L__BB1_136;
	ld.global.f32 	%f426, [%rd4+-12];
	mov.f32 	%f427, 0f00000000;
	sub.f32 	%f679, %f427, %f426;
$L__BB1_136:
	mov.f32 	%f680, 0f80000000;
	@%p16 bra 	$L__BB1_139;
	setp.eq.s32 	%p252, %r4, %r8;
	add.s32 	%r127, %r3, -2;
	setp.gt.u32 	%p253, %r127, %r9;
	and.pred  	%p254, %p252, %p253;
	@%p254 bra 	$L__BB1_139;
	ld.global.f32 	%f430, [%rd5];
	mul.f32 	%f680, %f430, 0fC0000000;
$L__BB1_139:
	add.f32 	%f151, %f679, %f680;
	mov.f32 	%f681, 0f80000000;
	@%p16 bra 	$L__BB1_142;
	setp.eq.s32 	%p256, %r4, %r8;
	add.s32 	%r129, %r3, -1;
	setp.gt.u32 	%p257, %r129, %r9;
	and.pred  	%p258, %p256, %p257;
	@%p258 bra 	$L__BB1_142;
	ld.global.f32 	%f433, [%rd7+-12];
	neg.f32 	%f681, %f433;
$L__BB1_142:
	add.f32 	%f154, %f151, %f681;
	setp.eq.s32 	%p260, %r4, %r8;
	setp.gt.u32 	%p261, %r3, %r9;
	and.pred  	%p262, %p260, %p261;
	or.pred  	%p263, %p16, %p262;
	mov.f32 	%f682, 0f00000000;
	@%p263 bra 	$L__BB1_144;
	ld.global.f32 	%f435, [%rd8+-12];
	mul.f32 	%f682, %f435, 0f00000000;
$L__BB1_144:
	add.f32 	%f157, %f154, %f682;
	setp.eq.s32 	%p265, %r4, %r8;
	setp.ge.u32 	%p266, %r3, %r9;
	and.pred  	%p267, %p265, %p266;
	or.pred  	%p268, %p16, %p267;
	mov.f32 	%f683, 0f00000000;
	@%p268 bra 	$L__BB1_146;
	ld.global.f32 	%f437, [%rd9+-12];
	mul.f32 	%f683, %f437, 0f00000000;
$L__BB1_146:
	add.f32 	%f160, %f157, %f683;
	mov.f32 	%f684, 0f00000000;
	@%p16 bra 	$L__BB1_149;
	setp.eq.s32 	%p270, %r4, %r8;
	add.s32 	%r135, %r3, 2;
	setp.gt.u32 	%p271, %r135, %r9;
	and.pred  	%p272, %p270, %p271;
	@%p272 bra 	$L__BB1_149;
	ld.global.f32 	%f440, [%rd10+-12];
	mul.f32 	%f684, %f440, 0f00000000;
$L__BB1_149:
	add.f32 	%f163, %f160, %f684;
	mov.f32 	%f685, 0f00000000;
	@%p16 bra 	$L__BB1_152;
	setp.eq.s32 	%p274, %r4, %r8;
	add.s32 	%r137, %r3, 3;
	setp.gt.u32 	%p275, %r137, %r9;
	and.pred  	%p276, %p274, %p275;
	@%p276 bra 	$L__BB1_152;
	ld.global.f32 	%f685, [%rd11+-12];
$L__BB1_152:
	add.f32 	%f166, %f163, %f685;
	mov.f32 	%f686, 0f00000000;
	@%p46 bra 	$L__BB1_155;
	setp.eq.s32 	%p278, %r4, %r8;
	add.s32 	%r139, %r3, -3;
	setp.gt.u32 	%p279, %r139, %r9;
	and.pred  	%p280, %p278, %p279;
	@%p280 bra 	$L__BB1_155;
	ld.global.f32 	%f445, [%rd4+-8];
	add.f32 	%f686, %f445, %f445;
$L__BB1_155:
	add.f32 	%f169, %f166, %f686;
	mov.f32 	%f687, 0f00000000;
	@%p46 bra 	$L__BB1_158;
	setp.eq.s32 	%p282, %r4, %r8;
	add.s32 	%r141, %r3, -2;
	setp.gt.u32 	%p283, %r141, %r9;
	and.pred  	%p284, %p282, %p283;
	@%p284 bra 	$L__BB1_158;
	ld.global.f32 	%f687, [%rd5+4];
$L__BB1_158:
	add.f32 	%f172, %f169, %f687;
	mov.f32 	%f688, 0f00000000;
	@%p46 bra 	$L__BB1_161;
	setp.eq.s32 	%p286, %r4, %r8;
	add.s32 	%r143, %r3, -1;
	setp.gt.u32 	%p287, %r143, %r9;
	and.pred  	%p288, %p286, %p287;
	@%p288 bra 	$L__BB1_161;
	ld.global.f32 	%f450, [%rd7+-8];
	mul.f32 	%f688, %f450, 0f00000000;
$L__BB1_161:
	add.f32 	%f175, %f172, %f688;
	setp.eq.s32 	%p290, %r4, %r8;
	setp.gt.u32 	%p291, %r3, %r9;
	and.pred  	%p292, %p290, %p291;
	or.pred  	%p293, %p46, %p292;
	mov.f32 	%f689, 0f00000000;
	@%p293 bra 	$L__BB1_163;
	ld.global.f32 	%f452, [%rd8+-8];
	mul.f32 	%f689, %f452, 0f00000000;
$L__BB1_163:
	add.f32 	%f178, %f175, %f689;
	setp.eq.s32 	%p295, %r4, %r8;
	setp.ge.u32 	%p296, %r3, %r9;
	and.pred  	%p297, %p295, %p296;
	or.pred  	%p298, %p46, %p297;
	mov.f32 	%f690, 0f00000000;
	@%p298 bra 	$L__BB1_165;
	ld.global.f32 	%f454, [%rd9+-8];
	mul.f32 	%f690, %f454, 0f00000000;
$L__BB1_165:
	add.f32 	%f181, %f178, %f690;
	mov.f32 	%f691, 0f00000000;
	@%p46 bra 	$L__BB1_168;
	setp.eq.s32 	%p300, %r4, %r8;
	add.s32 	%r149, %r3, 2;
	setp.gt.u32 	%p301, %r149, %r9;
	and.pred  	%p302, %p300, %p301;
	@%p302 bra 	$L__BB1_168;
	ld.global.f32 	%f457, [%rd10+-8];
	mul.f32 	%f691, %f457, 0f00000000;
$L__BB1_168:
	add.f32 	%f184, %f181, %f691;
	mov.f32 	%f692, 0f00000000;
	@%p46 bra 	$L__BB1_171;
	setp.eq.s32 	%p304, %r4, %r8;
	add.s32 	%r151, %r3, 3;
	setp.gt.u32 	%p305, %r151, %r9;
	and.pred  	%p306, %p304, %p305;
	@%p306 bra 	$L__BB1_171;
	ld.global.f32 	%f460, [%rd11+-8];
	mul.f32 	%f692, %f460, 0f00000000;
$L__BB1_171:
	add.f32 	%f187, %f184, %f692;
	mov.u32 	%r152, %ctaid.x;
	mov.u32 	%r153, %nctaid.x;
	add.s32 	%r154, %r153, -1;
	setp.ne.s32 	%p307, %r152, %r154;
	mov.u32 	%r155, %tid.x;
	add.s32 	%r157, %r155, -1;
	mov.u32 	%r158, %ntid.x;
	add.s32 	%r160, %r158, -1;
	setp.le.u32 	%p308, %r157, %r160;
	or.pred  	%p11, %p307, %p308;
	not.pred 	%p309, %p11;
	mov.f32 	%f693, 0f00000000;
	@%p309 bra 	$L__BB1_174;
	setp.eq.s32 	%p310, %r4, %r8;
	add.s32 	%r162, %r3, -3;
	setp.gt.u32 	%p311, %r162, %r9;
	and.pred  	%p312, %p310, %p311;
	@%p312 bra 	$L__BB1_174;
	ld.global.f32 	%f463, [%rd4+-4];
	mul.f32 	%f693, %f463, 0f00000000;
$L__BB1_174:
	add.f32 	%f190, %f187, %f693;
	mov.f32 	%f694, 0f00000000;
	@%p309 bra 	$L__BB1_177;
	setp.eq.s32 	%p314, %r4, %r8;
	add.s32 	%r164, %r3, -2;
	setp.gt.u32 	%p315, %r164, %r9;
	and.pred  	%p316, %p314, %p315;
	@%p316 bra 	$L__BB1_177;
	ld.global.f32 	%f466, [%rd5+8];
	mul.f32 	%f694, %f466, 0f00000000;
$L__BB1_177:
	add.f32 	%f193, %f190, %f694;
	mov.f32 	%f695, 0f00000000;
	@%p309 bra 	$L__BB1_180;
	add.s32 	%r166, %r3, -1;
	setp.gt.u32 	%p319, %r166, %r9;
	and.pred  	%p320, %p295, %p319;
	@%p320 bra 	$L__BB1_180;
	ld.global.f32 	%f469, [%rd7+-4];
	mul.f32 	%f695, %f469, 0f00000000;
$L__BB1_180:
	add.f32 	%f196, %f193, %f695;
	setp.eq.s32 	%p322, %r4, %r8;
	setp.gt.u32 	%p323, %r3, %r9;
	and.pred  	%p324, %p322, %p323;
	or.pred  	%p325, %p309, %p324;
	mov.f32 	%f696, 0f00000000;
	@%p325 bra 	$L__BB1_182;
	ld.global.f32 	%f471, [%rd8+-4];
	mul.f32 	%f696, %f471, 0f00000000;
$L__BB1_182:
	add.f32 	%f199, %f196, %f696;
	setp.eq.s32 	%p327, %r4, %r8;
	setp.ge.u32 	%p328, %r3, %r9;
	and.pred  	%p329, %p327, %p328;
	or.pred  	%p330, %p309, %p329;
	mov.f32 	%f697, 0f00000000;
	@%p330 bra 	$L__BB1_184;
	ld.global.f32 	%f473, [%rd9+-4];
	mul.f32 	%f697, %f473, 0f00000000;
$L__BB1_184:
	add.f32 	%f202, %f199, %f697;
	mov.f32 	%f698, 0f00000000;
	@%p309 bra 	$L__BB1_187;
	setp.eq.s32 	%p332, %r4, %r8;
	add.s32 	%r172, %r3, 2;
	setp.gt.u32 	%p333, %r172, %r9;
	and.pred  	%p334, %p332, %p333;
	@%p334 bra 	$L__BB1_187;
	ld.global.f32 	%f476, [%rd10+-4];
	mul.f32 	%f698, %f476, 0f00000000;
$L__BB1_187:
	add.f32 	%f205, %f202, %f698;
	mov.f32 	%f699, 0f00000000;
	@%p309 bra 	$L__BB1_190;
	setp.eq.s32 	%p336, %r4, %r8;
	add.s32 	%r174, %r3, 3;
	setp.gt.u32 	%p337, %r174, %r9;
	and.pred  	%p338, %p336, %p337;
	@%p338 bra 	$L__BB1_190;
	ld.global.f32 	%f479, [%rd11+-4];
	mul.f32 	%f699, %f479, 0f00000000;
$L__BB1_190:
	add.f32 	%f208, %f205, %f699;
	setp.eq.s32 	%p339, %r152, %r154;
	mov.u32 	%r180, %ntid.x;
	add.s32 	%r182, %r180, -1;
	setp.gt.u32 	%p340, %r155, %r182;
	and.pred  	%p341, %p339, %p340;
	mov.f32 	%f700, 0f00000000;
	@%p341 bra 	$L__BB1_193;
	setp.eq.s32 	%p342, %r4, %r8;
	add.s32 	%r184, %r3, -3;
	setp.gt.u32 	%p343, %r184, %r9;
	and.pred  	%p344, %p342, %p343;
	@%p344 bra 	$L__BB1_193;
	ld.global.f32 	%f482, [%rd12];
	mul.f32 	%f700, %f482, 0f00000000;
$L__BB1_193:
	add.f32 	%f211, %f208, %f700;
	mov.u32 	%r186, %nctaid.x;
	add.s32 	%r187, %r186, -1;
	setp.eq.s32 	%p345, %r152, %r187;
	mov.u32 	%r188, %tid.x;
	setp.gt.u32 	%p346, %r188, %r182;
	and.pred  	%p347, %p345, %p346;
	mov.f32 	%f701, 0f00000000;
	@%p347 bra 	$L__BB1_196;
	setp.eq.s32 	%p348, %r4, %r8;
	add.s32 	%r194, %r3, -2;
	setp.gt.u32 	%p349, %r194, %r9;
	and.pred  	%p350, %p348, %p349;
	@%p350 bra 	$L__BB1_196;
	ld.global.f32 	%f485, [%rd5+12];
	mul.f32 	%f701, %f485, 0f00000000;
$L__BB1_196:
	add.f32 	%f214, %f211, %f701;
	mov.u32 	%r200, %ntid.x;
	add.s32 	%r202, %r200, -1;
	setp.gt.u32 	%p352, %r188, %r202;
	and.pred  	%p353, %p345, %p352;
	mov.f32 	%f702, 0f00000000;
	@%p353 bra 	$L__BB1_199;
	add.s32 	%r204, %r3, -1;
	setp.gt.u32 	%p355, %r204, %r9;
	and.pred  	%p356, %p327, %p355;
	@%p356 bra 	$L__BB1_199;
	ld.global.f32 	%f488, [%rd7];
	mul.f32 	%f702, %f488, 0f00000000;
$L__BB1_199:
	add.f32 	%f217, %f214, %f702;
	setp.ne.s32 	%p357, %r152, %r187;
	setp.le.u32 	%p358, %r188, %r202;
	or.pred  	%p12, %p357, %p358;
	not.pred 	%p359, %p12;
	setp.eq.s32 	%p360, %r4, %r8;
	setp.gt.u32 	%p361, %r3, %r9;
	and.pred  	%p362, %p360, %p361;
	or.pred  	%p363, %p359, %p362;
	mov.f32 	%f703, 0f00000000;
	@%p363 bra 	$L__BB1_201;
	ld.global.f32 	%f490, [%rd8];
	mul.f32 	%f703, %f490, 0f00000000;
$L__BB1_201:
	add.f32 	%f220, %f217, %f703;
	setp.eq.s32 	%p365, %r4, %r8;
	setp.ge.u32 	%p366, %r3, %r9;
	and.pred  	%p367, %p365, %p366;
	or.pred  	%p368, %p359, %p367;
	mov.f32 	%f704, 0f00000000;
	@%p368 bra 	$L__BB1_203;
	ld.global.f32 	%f492, [%rd9];
	mul.f32 	%f704, %f492, 0f00000000;
$L__BB1_203:
	add.f32 	%f223, %f220, %f704;
	mov.f32 	%f705, 0f00000000;
	@%p359 bra 	$L__BB1_206;
	add.s32 	%r218, %r3, 2;
	setp.gt.u32 	%p371, %r218, %r9;
	and.pred  	%p372, %p365, %p371;
	@%p372 bra 	$L__BB1_206;
	ld.global.f32 	%f495, [%rd10];
	mul.f32 	%f705, %f495, 0f00000000;
$L__BB1_206:
	add.f32 	%f226, %f223, %f705;
	mov.u32 	%r220, %nctaid.x;
	add.s32 	%r221, %r220, -1;
	setp.eq.s32 	%p373, %r152, %r221;
	mov.u32 	%r224, %ntid.x;
	add.s32 	%r226, %r224, -1;
	setp.gt.u32 	%p374, %r188, %r226;
	and.pred  	%p375, %p373, %p374;
	mov.f32 	%f706, 0f00000000;
	@%p375 bra 	$L__BB1_209;
	add.s32 	%r228, %r3, 3;
	setp.gt.u32 	%p377, %r228, %r9;
	and.pred  	%p378, %p365, %p377;
	@%p378 bra 	$L__BB1_209;
	ld.global.f32 	%f498, [%rd11];
	mul.f32 	%f706, %f498, 0f00000000;
$L__BB1_209:
	add.f32 	%f229, %f226, %f706;
	setp.ne.s32 	%p379, %r152, %r221;
	mov.u32 	%r232, %tid.x;
	setp.lt.u32 	%p380, %r232, %r226;
	or.pred  	%p13, %p379, %p380;
	not.pred 	%p381, %p13;
	mov.f32 	%f707, 0f00000000;
	@%p381 bra 	$L__BB1_212;
	setp.eq.s32 	%p382, %r4, %r8;
	add.s32 	%r238, %r3, -3;
	setp.gt.u32 	%p383, %r238, %r9;
	and.pred  	%p384, %p382, %p383;
	@%p384 bra 	$L__BB1_212;
	ld.global.f32 	%f501, [%rd4+4];
	mul.f32 	%f707, %f501, 0f00000000;
$L__BB1_212:
	add.f32 	%f232, %f229, %f707;
	mov.f32 	%f708, 0f00000000;
	@%p381 bra 	$L__BB1_215;
	setp.eq.s32 	%p386, %r4, %r8;
	add.s32 	%r240, %r3, -2;
	setp.gt.u32 	%p387, %r240, %r9;
	and.pred  	%p388, %p386, %p387;
	@%p388 bra 	$L__BB1_215;
	ld.global.f32 	%f504, [%rd5+16];
	mul.f32 	%f708, %f504, 0f00000000;
$L__BB1_215:
	add.f32 	%f235, %f232, %f708;
	mov.f32 	%f709, 0f00000000;
	@%p381 bra 	$L__BB1_218;
	add.s32 	%r242, %r3, -1;
	setp.gt.u32 	%p391, %r242, %r9;
	and.pred  	%p392, %p365, %p391;
	@%p392 bra 	$L__BB1_218;
	ld.global.f32 	%f507, [%rd7+4];
	mul.f32 	%f709, %f507, 0f00000000;
$L__BB1_218:
	add.f32 	%f238, %f235, %f709;
	setp.eq.s32 	%p394, %r4, %r8;
	setp.gt.u32 	%p395, %r3, %r9;
	and.pred  	%p396, %p394, %p395;
	or.pred  	%p397, %p381, %p396;
	mov.f32 	%f710, 0f00000000;
	@%p397 bra 	$L__BB1_220;
	ld.global.f32 	%f509, [%rd8+4];
	mul.f32 	%f710, %f509, 0f00000000;
$L__BB1_220:
	add.f32 	%f241, %f238, %f710;
	setp.eq.s32 	%p399, %r4, %r8;
	setp.ge.u32 	%p400, %r3, %r9;
	and.pred  	%p401, %p399, %p400;
	or.pred  	%p402, %p381, %p401;
	mov.f32 	%f711, 0f00000000;
	@%p402 bra 	$L__BB1_222;
	ld.global.f32 	%f511, [%rd9+4];
	mul.f32 	%f711, %f511, 0f00000000;
$L__BB1_222:
	add.f32 	%f244, %f241, %f711;
	mov.f32 	%f712, 0f00000000;
	@%p381 bra 	$L__BB1_225;
	setp.eq.s32 	%p404, %r4, %r8;
	add.s32 	%r248, %r3, 2;
	setp.gt.u32 	%p405, %r248, %r9;
	and.pred  	%p406, %p404, %p405;
	@%p406 bra 	$L__BB1_225;
	ld.global.f32 	%f514, [%rd10+4];
	mul.f32 	%f712, %f514, 0f00000000;
$L__BB1_225:
	add.f32 	%f247, %f244, %f712;
	mov.f32 	%f713, 0f00000000;
	@%p381 bra 	$L__BB1_228;
	setp.eq.s32 	%p408, %r4, %r8;
	add.s32 	%r250, %r3, 3;
	setp.gt.u32 	%p409, %r250, %r9;
	and.pred  	%p410, %p408, %p409;
	@%p410 bra 	$L__BB1_228;
	ld.global.f32 	%f517, [%rd11+4];
	mul.f32 	%f713, %f517, 0f00000000;
$L__BB1_228:
	add.f32 	%f250, %f247, %f713;
	mov.f32 	%f714, 0f00000000;
	@%p185 bra 	$L__BB1_231;
	setp.eq.s32 	%p412, %r4, %r8;
	add.s32 	%r252, %r3, -3;
	setp.gt.u32 	%p413, %r252, %r9;
	and.pred  	%p414, %p412, %p413;
	@%p414 bra 	$L__BB1_231;
	ld.global.f32 	%f520, [%rd4+8];
	mul.f32 	%f714, %f520, 0f00000000;
$L__BB1_231:
	add.f32 	%f253, %f250, %f714;
	mov.f32 	%f715, 0f00000000;
	@%p185 bra 	$L__BB1_234;
	setp.eq.s32 	%p416, %r4, %r8;
	add.s32 	%r254, %r3, -2;
	setp.gt.u32 	%p417, %r254, %r9;
	and.pred  	%p418, %p416, %p417;
	@%p418 bra 	$L__BB1_234;
	ld.global.f32 	%f523, [%rd5+20];
	mul.f32 	%f715, %f523, 0f00000000;
$L__BB1_234:
	add.f32 	%f256, %f253, %f715;
	mov.f32 	%f716, 0f00000000;
	@%p185 bra 	$L__BB1_237;
	add.s32 	%r256, %r3, -1;
	setp.gt.u32 	%p421, %r256, %r9;
	and.pred  	%p422, %p399, %p421;
	@%p422 bra 	$L__BB1_237;
	ld.global.f32 	%f526, [%rd7+8];
	mul.f32 	%f716, %f526, 0f00000000;
$L__BB1_237:
	add.f32 	%f259, %f256, %f716;
	setp.eq.s32 	%p424, %r4, %r8;
	setp.gt.u32 	%p425, %r3, %r9;
	and.pred  	%p426, %p424, %p425;
	or.pred  	%p427, %p185, %p426;
	mov.f32 	%f717, 0f00000000;
	@%p427 bra 	$L__BB1_239;
	ld.global.f32 	%f528, [%rd8+8];
	mul.f32 	%f717, %f528, 0f00000000;
$L__BB1_239:
	add.f32 	%f262, %f259, %f717;
	setp.ge.u32 	%p430, %r3, %r9;
	and.pred  	%p431, %p424, %p430;
	or.pred  	%p432, %p185, %p431;
	mov.f32 	%f718, 0f00000000;
	@%p432 bra 	$L__BB1_241;
	ld.global.f32 	%f530, [%rd9+8];
	mul.f32 	%f718, %f530, 0f00000000;
$L__BB1_241:
	add.f32 	%f265, %f262, %f718;
	mov.f32 	%f719, 0f00000000;
	@%p185 bra 	$L__BB1_244;
	setp.eq.s32 	%p434, %r4, %r8;
	add.s32 	%r262, %r3, 2;
	setp.gt.u32 	%p435, %r262, %r9;
	and.pred  	%p436, %p434, %p435;
	@%p436 bra 	$L__BB1_244;
	ld.global.f32 	%f533, [%rd10+8];
	mul.f32 	%f719, %f533, 0f00000000;
$L__BB1_244:
	add.f32 	%f268, %f265, %f719;
	mov.f32 	%f720, 0f00000000;
	@%p185 bra 	$L__BB1_247;
	setp.eq.s32 	%p438, %r4, %r8;
	add.s32 	%r264, %r3, 3;
	setp.gt.u32 	%p439, %r264, %r9;
	and.pred  	%p440, %p438, %p439;
	@%p440 bra 	$L__BB1_247;
	ld.global.f32 	%f536, [%rd11+8];
	mul.f32 	%f720, %f536, 0f00000000;
$L__BB1_247:
	add.f32 	%f271, %f268, %f720;
	mov.f32 	%f721, 0f00000000;
	@%p217 bra 	$L__BB1_250;
	setp.eq.s32 	%p442, %r4, %r8;
	add.s32 	%r266, %r3, -3;
	setp.gt.u32 	%p443, %r266, %r9;
	and.pred  	%p444, %p442, %p443;
	@%p444 bra 	$L__BB1_250;
	ld.global.f32 	%f539, [%rd4+12];
	mul.f32 	%f721, %f539, 0f00000000;
$L__BB1_250:
	add.f32 	%f274, %f271, %f721;
	mov.f32 	%f722, 0f00000000;
	@%p217 bra 	$L__BB1_253;
	setp.eq.s32 	%p446, %r4, %r8;
	add.s32 	%r268, %r3, -2;
	setp.gt.u32 	%p447, %r268, %r9;
	and.pred  	%p448, %p446, %p447;
	@%p448 bra 	$L__BB1_253;
	ld.global.f32 	%f542, [%rd5+24];
	mul.f32 	%f722, %f542, 0f00000000;
$L__BB1_253:
	add.f32 	%f277, %f274, %f722;
	mov.f32 	%f723, 0f00000000;
	@%p217 bra 	$L__BB1_256;
	setp.eq.s32 	%p450, %r4, %r8;
	add.s32 	%r270, %r3, -1;
	setp.gt.u32 	%p451, %r270, %r9;
	and.pred  	%p452, %p450, %p451;
	@%p452 bra 	$L__BB1_256;
	ld.global.f32 	%f545, [%rd7+12];
	mul.f32 	%f723, %f545, 0f00000000;
$L__BB1_256:
	add.f32 	%f280, %f277, %f723;
	setp.eq.s32 	%p454, %r4, %r8;
	setp.gt.u32 	%p455, %r3, %r9;
	and.pred  	%p456, %p454, %p455;
	or.pred  	%p457, %p217, %p456;
	mov.f32 	%f724, 0f00000000;
	@%p457 bra 	$L__BB1_258;
	ld.global.f32 	%f547, [%rd8+12];
	mul.f32 	%f724, %f547, 0f00000000;
$L__BB1_258:
	add.f32 	%f283, %f280, %f724;
	setp.eq.s32 	%p459, %r4, %r8;
	setp.ge.u32 	%p460, %r3, %r9;
	and.pred  	%p461, %p459, %p460;
	or.pred  	%p462, %p217, %p461;
	mov.f32 	%f725, 0f00000000;
	@%p462 bra 	$L__BB1_260;
	ld.global.f32 	%f549, [%rd9+12];
	mul.f32 	%f725, %f549, 0f00000000;
$L__BB1_260:
	add.f32 	%f286, %f283, %f725;
	mov.f32 	%f726, 0f00000000;
	@%p217 bra 	$L__BB1_263;
	setp.eq.s32 	%p464, %r4, %r8;
	add.s32 	%r276, %r3, 2;
	setp.gt.u32 	%p465, %r276, %r9;
	and.pred  	%p466, %p464, %p465;
	@%p466 bra 	$L__BB1_263;
	ld.global.f32 	%f552, [%rd10+12];
	mul.f32 	%f726, %f552, 0f00000000;
$L__BB1_263:
	add.f32 	%f289, %f286, %f726;
	mov.f32 	%f727, 0f00000000;
	@%p217 bra 	$L__BB1_266;
	setp.eq.s32 	%p468, %r4, %r8;
	add.s32 	%r278, %r3, 3;
	setp.gt.u32 	%p469, %r278, %r9;
	and.pred  	%p470, %p468, %p469;
	@%p470 bra 	$L__BB1_266;
	ld.global.f32 	%f555, [%rd11+12];
	mul.f32 	%f727, %f555, 0f00000000;
$L__BB1_266:
	add.f32 	%f556, %f289, %f727;
	cvta.to.global.u64 	%rd25, %rd13;
	mul.f32 	%f557, %f556, %f556;
	fma.rn.f32 	%f558, %f146, %f146, %f557;
	sqrt.rn.f32 	%f559, %f558;
	shl.b64 	%rd26, %rd3, 2;
	add.s64 	%rd27, %rd25, %rd26;
	st.global.f32 	[%rd27], %f559;
	ret;

}


// ===== COMPILED SASS (sm_100) =====

	.target	sm_100

	.elftype	@"ET_EXEC"


//--------------------- .note.nv.tkinfo           --------------------------
	.section	.note.nv.tkinfo,"",@"SHT_NOTE"
	.sectionflags	@"SHF_NOTE_NV_TKINFO"
	.tkinfo
        /*0018*/ 	.word	0x00000002
        /*0030*/ 	.string	""
        /*0030*/ 	.string	"ptxas"
        /*0030*/ 	.string	"Cuda compilation tools, release 13.0, V13.0.88"
        /*0030*/ 	.string	"Build cuda_13.0.r13.0/compiler.36424714_0"
        /*0030*/ 	.string	"-arch sm_100 -m 64 "



//--------------------- .note.nv.cuinfo           --------------------------
	.section	.note.nv.cuinfo,"",@"SHT_NOTE"
	.sectionflags	@"SHF_NOTE_NV_CUINFO"
        /*0018*/ 	.short	0x0002
        /*001a*/ 	.short	0x0064
        /*001c*/ 	.short	0x0082
	.zero		2


//--------------------- .nv.info                  --------------------------
	.section	.nv.info,"",@"SHT_CUDA_INFO"
	.align	4


	//----- nvinfo : EIATTR_REGCOUNT
	.align		4
        /*0000*/ 	.byte	0x04, 0x2f
        /*0002*/ 	.short	(.L_1 - .L_0)
	.align		4
.L_0:
        /*0004*/ 	.word	index@(_Z6smoothPfS_S_i)
        /*0008*/ 	.word	0x00000023


	//----- nvinfo : EIATTR_FRAME_SIZE
	.align		4
.L_1:
        /*000c*/ 	.byte	0x04, 0x11
        /*000e*/ 	.short	(.L_3 - .L_2)
	.align		4
.L_2:
        /*0010*/ 	.word	index@(_Z6smoothPfS_S_i)
        /*0014*/ 	.word	0x00000000


	//----- nvinfo : EIATTR_REGCOUNT
	.align		4
.L_3:
        /*0018*/ 	.byte	0x04, 0x2f
        /*001a*/ 	.short	(.L_5 - .L_4)
	.align		4
.L_4:
        /*001c*/ 	.word	index@(_Z4edgePfS_i)
        /*0020*/ 	.word	0x0000003a


	//----- nvinfo : EIATTR_FRAME_SIZE
	.align		4
.L_5:
        /*0024*/ 	.byte	0x04, 0x11
        /*0026*/ 	.short	(.L_7 - .L_6)
	.align		4
.L_6:
        /*0028*/ 	.word	index@($__internal_0_$__cuda_sm20_sqrt_rn_f32_slowpath)
        /*002c*/ 	.word	0x00000000


	//----- nvinfo : EIATTR_FRAME_SIZE
	.align		4
.L_7:
        /*0030*/ 	.byte	0x04, 0x11
        /*0032*/ 	.short	(.L_9 - .L_8)
	.align		4
.L_8:
        /*0034*/ 	.word	index@(_Z4edgePfS_i)
        /*0038*/ 	.word	0x00000000


	//----- nvinfo : EIATTR_MIN_STACK_SIZE
	.align		4
.L_9:
        /*003c*/ 	.byte	0x04, 0x12
        /*003e*/ 	.short	(.L_11 - .L_10)
	.align		4
.L_10:
        /*0040*/ 	.word	index@(_Z4edgePfS_i)
        /*0044*/ 	.word	0x00000000


	//----- nvinfo : EIATTR_MIN_STACK_SIZE
	.align		4
.L_11:
        /*0048*/ 	.byte	0x04, 0x12
        /*004a*/ 	.short	(.L_13 - .L_12)
	.align		4
.L_12:
        /*004c*/ 	.word	index@(_Z6smoothPfS_S_i)
        /*0050*/ 	.word	0x00000000
.L_13:


//--------------------- .nv.compat                --------------------------
	.section	.nv.compat,"",@"SHT_CUDA_COMPAT_INFO"
	.align	4
        /*0000*/ 	.byte	0x02, 0x09, 0x00, 0x00, 0x02, 0x02, 0x01, 0x00, 0x02, 0x05, 0x05, 0x00, 0x03, 0x07, 0x01, 0x01
        /*0010*/ 	.byte	0x02, 0x03, 0x00, 0x00, 0x02, 0x06, 0x01, 0x00, 0x04, 0x0b, 0x08, 0x00, 0x01, 0x00, 0x00, 0x00
        /*0020*/ 	.byte	0x00, 0x00, 0x00, 0x00


//--------------------- .nv.info._Z4edgePfS_i     --------------------------
	.section	.nv.info._Z4edgePfS_i,"",@"SHT_CUDA_INFO"
	.sectionflags	@""
	.align	4


	//----- nvinfo : EIATTR_CUDA_API_VERSION
	.align		4
        /*0000*/ 	.byte	0x04, 0x37
        /*0002*/ 	.short	(.L_15 - .L_14)
.L_14:
        /*0004*/ 	.word	0x00000082


	//----- nvinfo : EIATTR_KPARAM_INFO
	.align		4
.L_15:
        /*0008*/ 	.byte	0x04, 0x17
        /*000a*/ 	.short	(.L_17 - .L_16)
.L_16:
        /*000c*/ 	.word	0x00000000
        /*0010*/ 	.short	0x0002
        /*0012*/ 	.short	0x0010
        /*0014*/ 	.byte	0x00, 0xf0, 0x11, 0x00


	//----- nvinfo : EIATTR_KPARAM_INFO
	.align		4
.L_17:
        /*0018*/ 	.byte	0x04, 0x17
        /*001a*/ 	.short	(.L_19 - .L_18)
.L_18:
        /*001c*/ 	.word	0x00000000
        /*0020*/ 	.short	0x0001
        /*0022*/ 	.short	0x0008
        /*0024*/ 	.byte	0x00, 0xf5, 0x21, 0x00


	//----- nvinfo : EIATTR_KPARAM_INFO
	.align		4
.L_19:
        /*0028*/ 	.byte	0x04, 0x17
        /*002a*/ 	.short	(.L_21 - .L_20)
.L_20:
        /*002c*/ 	.word	0x00000000
        /*0030*/ 	.short	0x0000
        /*0032*/ 	.short	0x0000
        /*0034*/ 	.byte	0x00, 0xf5, 0x21, 0x00


	//----- nvinfo : EIATTR_SPARSE_MMA_MASK
	.align		4
.L_21:
        /*0038*/ 	.byte	0x03, 0x50
        /*003a*/ 	.short	0x0000


	//----- nvinfo : EIATTR_MAXREG_COUNT
	.align		4
        /*003c*/ 	.byte	0x03, 0x1b
        /*003e*/ 	.short	0x00ff


	//----- nvinfo : EIATTR_MERCURY_ISA_VERSION
	.align		4
        /*0040*/ 	.byte	0x03, 0x5f
        /*0042*/ 	.short	0x0101


	//----- nvinfo : EIATTR_VRC_CTA_INIT_COUNT
	.align		4
        /*0044*/ 	.byte	0x02, 0x4a
	.zero		1
	.zero		1


	//----- nvinfo : EIATTR_EXIT_INSTR_OFFSETS
	.align		4
        /*0048*/ 	.byte	0x04, 0x1c
        /*004a*/ 	.short	(.L_23 - .L_22)


	//   ....[0]....
.L_22:
        /*004c*/ 	.word	0x00002b80


	//----- nvinfo : EIATTR_CRS_STACK_SIZE
	.align		4
.L_23:
        /*0050*/ 	.byte	0x04, 0x1e
        /*0052*/ 	.short	(.L_25 - .L_24)
.L_24:
        /*0054*/ 	.word	0x00000000


	//----- nvinfo : EIATTR_CBANK_PARAM_SIZE
	.align		4
.L_25:
        /*0058*/ 	.byte	0x03, 0x19
        /*005a*/ 	.short	0x0014


	//----- nvinfo : EIATTR_PARAM_CBANK
	.align		4
        /*005c*/ 	.byte	0x04, 0x0a
        /*005e*/ 	.short	(.L_27 - .L_26)
	.align		4
.L_26:
        /*0060*/ 	.word	index@(.nv.constant0._Z4edgePfS_i)
        /*0064*/ 	.short	0x0380
        /*0066*/ 	.short	0x0014


	//----- nvinfo : EIATTR_SW_WAR
	.align		4
.L_27:
        /*0068*/ 	.byte	0x04, 0x36
        /*006a*/ 	.short	(.L_29 - .L_28)
.L_28:
        /*006c*/ 	.word	0x00000008
.L_29:


//--------------------- .nv.info._Z6smoothPfS_S_i --------------------------
	.section	.nv.info._Z6smoothPfS_S_i,"",@"SHT_CUDA_INFO"
	.sectionflags	@""
	.align	4


	//----- nvinfo : EIATTR_CUDA_API_VERSION
	.align		4
        /*0000*/ 	.byte	0x04, 0x37
        /*0002*/ 	.short	(.L_31 - .L_30)
.L_30:
        /*0004*/ 	.word	0x00000082


	//----- nvinfo : EIATTR_KPARAM_INFO
	.align		4
.L_31:
        /*0008*/ 	.byte	0x04, 0x17
        /*000a*/ 	.short	(.L_33 - .L_32)
.L_32:
        /*000c*/ 	.word	0x00000000
        /*0010*/ 	.short	0x0003
        /*0012*/ 	.short	0x0018
        /*0014*/ 	.byte	0x00, 0xf0, 0x11, 0x00


	//----- nvinfo : EIATTR_KPARAM_INFO
	.align		4
.L_33:
        /*0018*/ 	.byte	0x04, 0x17
        /*001a*/ 	.short	(.L_35 - .L_34)
.L_34:
        /*001c*/ 	.word	0x00000000
        /*0020*/ 	.short	0x0002
        /*0022*/ 	.short	0x0010
        /*0024*/ 	.byte	0x00, 0xf5, 0x21, 0x00


	//----- nvinfo : EIATTR_KPARAM_INFO
	.align		4
.L_35:
        /*0028*/ 	.byte	0x04, 0x17
        /*002a*/ 	.short	(.L_37 - .L_36)
.L_36:
        /*002c*/ 	.word	0x00000000
        /*0030*/ 	.short	0x0001
        /*0032*/ 	.short	0x0008
        /*0034*/ 	.byte	0x00, 0xf5, 0x21, 0x00


	//----- nvinfo : EIATTR_KPARAM_INFO
	.align		4
.L_37:
        /*0038*/ 	.byte	0x04, 0x17
        /*003a*/ 	.short	(.L_39 - .L_38)
.L_38:
        /*003c*/ 	.word	0x00000000
        /*0040*/ 	.short	0x0000
        /*0042*/ 	.short	0x0000
        /*0044*/ 	.byte	0x00, 0xf5, 0x21, 0x00


	//----- nvinfo : EIATTR_SPARSE_MMA_MASK
	.align		4
.L_39:
        /*0048*/ 	.byte	0x03, 0x50
        /*004a*/ 	.short	0x0000


	//----- nvinfo : EIATTR_MAXREG_COUNT
	.align		4
        /*004c*/ 	.byte	0x03, 0x1b
        /*004e*/ 	.short	0x00ff


	//----- nvinfo : EIATTR_MERCURY_ISA_VERSION
	.align		4
        /*0050*/ 	.byte	0x03, 0x5f
        /*0052*/ 	.short	0x0101


	//----- nvinfo : EIATTR_VRC_CTA_INIT_COUNT
	.align		4
        /*0054*/ 	.byte	0x02, 0x4a
	.zero		1
	.zero		1


	//----- nvinfo : EIATTR_EXIT_INSTR_OFFSETS
	.align		4
        /*0058*/ 	.byte	0x04, 0x1c
        /*005a*/ 	.short	(.L_41 - .L_40)


	//   ....[0]....
.L_40:
        /*005c*/ 	.word	0x00002370


	//----- nvinfo : EIATTR_CBANK_PARAM_SIZE
	.align		4
.L_41:
        /*0060*/ 	.byte	0x03, 0x19
        /*0062*/ 	.short	0x001c


	//----- nvinfo : EIATTR_PARAM_CBANK
	.align		4
        /*0064*/ 	.byte	0x04, 0x0a
        /*0066*/ 	.short	(.L_43 - .L_42)
	.align		4
.L_42:
        /*0068*/ 	.word	index@(.nv.constant0._Z6smoothPfS_S_i)
        /*006c*/ 	.short	0x0380
        /*006e*/ 	.short	0x001c


	//----- nvinfo : EIATTR_SW_WAR
	.align		4
.L_43:
        /*0070*/ 	.byte	0x04, 0x36
        /*0072*/ 	.short	(.L_45 - .L_44)
.L_44:
        /*0074*/ 	.word	0x00000008
.L_45:


//--------------------- .nv.callgraph             --------------------------
	.section	.nv.callgraph,"",@"SHT_CUDA_CALLGRAPH"
	.align	4
	.sectionentsize	8
	.align		4
        /*0000*/ 	.word	0x00000000
	.align		4
        /*0004*/ 	.word	0xffffffff
	.align		4
        /*0008*/ 	.word	0x00000000
	.align		4
        /*000c*/ 	.word	0xfffffffe
	.align		4
        /*0010*/ 	.word	0x00000000
	.align		4
        /*0014*/ 	.word	0xfffffffd
	.align		4
        /*0018*/ 	.word	0x00000000
	.align		4
        /*001c*/ 	.word	0xfffffffc


//--------------------- .text._Z4edgePfS_i        --------------------------
	.section	.text._Z4edgePfS_i,"ax",@progbits
	.align	128
        .global         _Z4edgePfS_i
        .type           _Z4edgePfS_i,@function
        .size           _Z4edgePfS_i,(.L_x_7 - _Z4edgePfS_i)
        .other          _Z4edgePfS_i,@"STO_CUDA_ENTRY STV_DEFAULT"
_Z4edgePfS_i:
.text._Z4edgePfS_i:
[----:B------:R-:W-:Y:S01]  /*0000*/  LDC R1, c[0x0][0x37c] ;  /* 0x0000df00ff017b82 */ /* 0x000fe20000000800 */
[----:B------:R-:W0:Y:S07]  /*0010*/  S2R R19, SR_TID.X ;  /* 0x0000000000137919 */ /* 0x000e2e0000002100 */
[----:B------:R-:W1:Y:S01]  /*0020*/  LDC R0, c[0x0][0x360] ;  /* 0x0000d800ff007b82 */ /* 0x000e620000000800 */
[----:B------:R-:W2:Y:S01]  /*0030*/  LDCU.64 UR8, c[0x0][0x388] ;  /* 0x00007100ff0877ac */ /* 0x000ea20008000a00 */
[----:B------:R-:W3:Y:S01]  /*0040*/  S2R R16, SR_TID.Y ;  /* 0x0000000000107919 */ /* 0x000ee20000002200 */
[----:B------:R-:W4:Y:S05]  /*0050*/  LDCU.64 UR6, c[0x0][0x358] ;  /* 0x00006b00ff0677ac */ /* 0x000f2a0008000a00 */
[----:B------:R-:W5:Y:S08]  /*0060*/  LDC R5, c[0x0][0x364] ;  /* 0x0000d900ff057b82 */ /* 0x000f700000000800 */
[----:B------:R-:W2:Y:S08]  /*0070*/  LDC R2, c[0x0][0x370] ;  /* 0x0000dc00ff027b82 */ /* 0x000eb00000000800 */
[----:B------:R-:W4:Y:S01]  /*0080*/  LDC R22, c[0x0][0x374] ;  /* 0x0000dd00ff167b82 */ /* 0x000f220000000800 */
[----:B-1----:R-:W-:-:S02]  /*0090*/  VIADD R20, R0, 0xffffffff ;  /* 0xffffffff00147836 */ /* 0x002fc40000000000 */
[----:B0-----:R-:W-:-:S05]  /*00a0*/  VIADD R3, R19, 0xfffffffd ;  /* 0xfffffffd13037836 */ /* 0x001fca0000000000 */
[----:B------:R-:W0:Y:S01]  /*00b0*/  S2UR UR5, SR_CTAID.X ;  /* 0x00000000000579c3 */ /* 0x000e220000002500 */
[----:B-----5:R-:W-:Y:S02]  /*00c0*/  IADD3 R23, PT, PT, R5, -0x1, RZ ;  /* 0xffffffff05177810 */ /* 0x020fe40007ffe0ff */
[----:B------:R-:W-:-:S05]  /*00d0*/  ISETP.GT.U32.AND P6, PT, R3, R20, PT ;  /* 0x000000140300720c */ /* 0x000fca0003fc4070 */
[----:B------:R-:W3:Y:S08]  /*00e0*/  S2UR UR4, SR_CTAID.Y ;  /* 0x00000000000479c3 */ /* 0x000ef00000002600 */
[----:B------:R-:W1:Y:S01]  /*00f0*/  LDC R21, c[0x0][0x390] ;  /* 0x0000e400ff157b82 */ /* 0x000e620000000800 */
[----:B----4-:R-:W-:Y:S02]  /*0100*/  VIADD R22, R22, 0xffffffff ;  /* 0xffffffff16167836 */ /* 0x010fe40000000000 */
[----:B0-----:R-:W-:-:S02]  /*0110*/  IMAD R3, R0, UR5, R19 ;  /* 0x0000000500037c24 */ /* 0x001fc4000f8e0213 */
[----:B--2---:R-:W-:-:S05]  /*0120*/  VIADD R0, R2, 0xffffffff ;  /* 0xffffffff02007836 */ /* 0x004fca0000000000 */
[----:B------:R-:W-:Y:S01]  /*0130*/  ISETP.NE.OR P6, PT, R0, UR5, !P6 ;  /* 0x0000000500007c0c */ /* 0x000fe2000f7c5670 */
[----:B---3--:R-:W-:Y:S01]  /*0140*/  IMAD R18, R5, UR4, R16 ;  /* 0x0000000405127c24 */ /* 0x008fe2000f8e0210 */
[----:B------:R-:W-:-:S04]  /*0150*/  ISETP.NE.AND P0, PT, R22, UR4, PT ;  /* 0x0000000416007c0c */ /* 0x000fc8000bf05270 */
[----:B------:R-:W-:Y:S01]  /*0160*/  ISETP.GT.U32.AND P1, PT, R16, R23, !P0 ;  /* 0x000000171000720c */ /* 0x000fe20004724070 */
[----:B-1----:R-:W-:-:S03]  /*0170*/  IMAD R18, R18, R21, R3 ;  /* 0x0000001512127224 */ /* 0x002fc600078e0203 */
[----:B------:R-:W-:Y:S02]  /*0180*/  P2R R34, PR, RZ, 0x2 ;  /* 0x00000002ff227803 */ /* 0x000fe40000000000 */
[----:B------:R-:W-:Y:S02]  /*0190*/  PLOP3.LUT P1, PT, P6, P1, PT, 0x8f, 0xf8 ;  /* 0x0000000000f8781c */ /* 0x000fe40003723177 */
[----:B------:R-:W-:Y:S02]  /*01a0*/  SHF.R.S32.HI R3, RZ, 0x1f, R18 ;  /* 0x0000001fff037819 */ /* 0x000fe40000011412 */
[----:B------:R-:W-:-:S04]  /*01b0*/  LEA R8, P2, R18, UR8, 0x2 ;  /* 0x0000000812087c11 */ /* 0x000fc8000f8410ff */
[----:B------:R-:W-:-:S05]  /*01c0*/  LEA.HI.X R9, R18, UR9, R3, 0x2, P2 ;  /* 0x0000000912097c11 */ /* 0x000fca00090f1403 */
[----:B------:R-:W2:Y:S01]  /*01d0*/  @!P1 LDG.E R11, desc[UR6][R8.64+-0xc] ;  /* 0xfffff406080b9981 */ /* 0x000ea2000c1e1900 */
[C---:B------:R-:W-:Y:S01]  /*01e0*/  IMAD R17, R21.reuse, -0x3, RZ ;  /* 0xfffffffd15117824 */ /* 0x040fe200078e02ff */
[----:B------:R-:W-:Y:S01]  /*01f0*/  SHF.R.S32.HI R4, RZ, 0x1f, R21 ;  /* 0x0000001fff047819 */ /* 0x000fe20000011415 */
[----:B------:R-:W-:Y:S01]  /*0200*/  IMAD.MOV.U32 R30, RZ, RZ, -0x80000000 ;  /* 0x80000000ff1e7424 */ /* 0x000fe200078e00ff */
[C---:B------:R-:W-:Y:S01]  /*0210*/  IADD3 R5, P4, PT, R18.reuse, -R21, RZ ;  /* 0x8000001512057210 */ /* 0x040fe20007f9e0ff */
[----:B------:R-:W-:Y:S01]  /*0220*/  IMAD.SHL.U32 R33, R21, 0x2, RZ ;  /* 0x0000000215217824 */ /* 0x000fe200078e00ff */
[----:B------:R-:W-:Y:S02]  /*0230*/  SHF.R.S32.HI R2, RZ, 0x1f, R17 ;  /* 0x0000001fff027819 */ /* 0x000fe40000011411 */
[----:B------:R-:W-:Y:S01]  /*0240*/  IADD3 R7, P2, PT, R18, R17, RZ ;  /* 0x0000001112077210 */ /* 0x000fe20007f5e0ff */
[----:B------:R-:W-:Y:S01]  /*0250*/  IMAD.X R6, R3, 0x1, ~R4, P4 ;  /* 0x0000000103067824 */ /* 0x000fe200020e0e04 */
[----:B------:R-:W-:-:S02]  /*0260*/  ISETP.GE.U32.AND P5, PT, R16, R23, !P0 ;  /* 0x000000171000720c */ /* 0x000fc400047a6070 */
[----:B------:R-:W-:Y:S01]  /*0270*/  LEA R14, P3, R7, UR8, 0x2 ;  /* 0x00000008070e7c11 */ /* 0x000fe2000f8610ff */
[----:B------:R-:W-:Y:S01]  /*0280*/  IMAD.X R10, R2, 0x1, R3, P2 ;  /* 0x00000001020a7824 */ /* 0x000fe200010e0603 */
[C---:B------:R-:W-:Y:S02]  /*0290*/  LEA R12, P2, R5.reuse, UR8, 0x2 ;  /* 0x00000008050c7c11 */ /* 0x040fe4000f8410ff */
[----:B------:R-:W-:Y:S02]  /*02a0*/  IADD3 R2, PT, PT, R16, 0x2, RZ ;  /* 0x0000000210027810 */ /* 0x000fe40007ffe0ff */
[----:B------:R-:W-:Y:S02]  /*02b0*/  LEA.HI.X R13, R5, UR9, R6, 0x2, P2 ;  /* 0x00000009050d7c11 */ /* 0x000fe400090f1406 */
[----:B------:R-:W-:Y:S02]  /*02c0*/  ISETP.GT.U32.AND P4, PT, R2, R23, !P0 ;  /* 0x000000170200720c */ /* 0x000fe40004784070 */
[----:B------:R-:W-:-:S02]  /*02d0*/  PLOP3.LUT P2, PT, P6, P5, PT, 0x8f, 0xf8 ;  /* 0x0000000000f8781c */ /* 0x000fc4000374b177 */
[----:B------:R-:W-:Y:S01]  /*02e0*/  LEA.HI.X R15, R7, UR9, R10, 0x2, P3 ;  /* 0x00000009070f7c11 */ /* 0x000fe200098f140a */
[----:B--2---:R-:W-:Y:S01]  /*02f0*/  @!P1 FMUL R30, R11, -2 ;  /* 0xc00000000b1e9820 */ /* 0x004fe20000400000 */
[----:B------:R-:W-:Y:S01]  /*0300*/  LEA R6, P1, R21, R8, 0x2 ;  /* 0x0000000815067211 */ /* 0x000fe200078210ff */
[----:B------:R-:W-:Y:S01]  /*0310*/  IMAD.WIDE R10, R33, 0x4, R8 ;  /* 0x00000004210a7825 */ /* 0x000fe200078e0208 */
[----:B------:R-:W-:-:S03]  /*0320*/  CS2R R28, SRZ ;  /* 0x00000000001c7805 */ /* 0x000fc6000001ff00 */
[----:B------:R-:W-:Y:S01]  /*0330*/  HFMA2 R31, -RZ, RZ, -0.0 , 0 ;  /* 0x80000000ff1f7431 */ /* 0x000fe200000001ff */
[C---:B------:R-:W-:Y:S02]  /*0340*/  LEA.HI.X R7, R21.reuse, R9, R4, 0x2, P1 ;  /* 0x0000000915077211 */ /* 0x040fe400008f1404 */
[----:B------:R-:W-:Y:S01]  /*0350*/  PLOP3.LUT P1, PT, P6, P4, PT, 0x8f, 0xf8 ;  /* 0x0000000000f8781c */ /* 0x000fe20003729177 */
[----:B------:R-:W-:Y:S01]  /*0360*/  IMAD R5, R21, 0x3, RZ ;  /* 0x0000000315057824 */ /* 0x000fe200078e02ff */
[----:B------:R-:W-:Y:S01]  /*0370*/  P2R R35, PR, RZ, 0x20 ;  /* 0x00000020ff237803 */ /* 0x000fe20000000000 */
[----:B------:R-:W2:Y:S01]  /*0380*/  @!P2 LDG.E R3, desc[UR6][R6.64+-0xc] ;  /* 0xfffff4060603a981 */ /* 0x000ea2000c1e1900 */
[----:B------:R-:W-:Y:S01]  /*0390*/  CS2R R24, SRZ ;  /* 0x0000000000187805 */ /* 0x000fe2000001ff00 */
[----:B------:R-:W-:Y:S01]  /*03a0*/  IMAD.MOV.U32 R27, RZ, RZ, RZ ;  /* 0x000000ffff1b7224 */ /* 0x000fe200078e00ff */
[----:B------:R-:W-:-:S07]  /*03b0*/  P2R R38, PR, RZ, 0x10 ;  /* 0x00000010ff267803 */ /* 0x000fce0000000000 */
[----:B------:R-:W3:Y:S01]  /*03c0*/  @!P1 LDG.E R2, desc[UR6][R10.64+-0xc] ;  /* 0xfffff4060a029981 */ /* 0x000ee2000c1e1900 */
[----:B------:R-:W-:Y:S02]  /*03d0*/  VIADD R4, R16, 0x3 ;  /* 0x0000000310047836 */ /* 0x000fe40000000000 */
[----:B--2---:R-:W-:-:S03]  /*03e0*/  @!P2 FMUL R29, RZ, R3 ;  /* 0x00000003ff1da220 */ /* 0x004fc60000400000 */
[----:B------:R-:W-:Y:S01]  /*03f0*/  ISETP.GT.U32.AND P2, PT, R4, R23, !P0 ;  /* 0x000000170400720c */ /* 0x000fe20004744070 */
[----:B---3--:R-:W-:-:S03]  /*0400*/  @!P1 FADD R28, R2, R2 ;  /* 0x00000002021c9221 */ /* 0x008fc60000000000 */
[----:B------:R-:W-:Y:S01]  /*0410*/  PLOP3.LUT P1, PT, P6, P2, PT, 0x8f, 0xf8 ;  /* 0x0000000000f8781c */ /* 0x000fe20003725177 */
[----:B------:R-:W-:-:S12]  /*0420*/  IMAD.WIDE R4, R5, 0x4, R8 ;  /* 0x0000000405047825 */ /* 0x000fd800078e0208 */
[----:B------:R-:W2:Y:S01]  /*0430*/  @!P1 LDG.E R2, desc[UR6][R4.64+-0xc] ;  /* 0xfffff40604029981 */ /* 0x000ea2000c1e1900 */
[----:B------:R-:W-:-:S05]  /*0440*/  VIADD R3, R19, 0xfffffffe ;  /* 0xfffffffe13037836 */ /* 0x000fca0000000000 */
[----:B------:R-:W-:-:S04]  /*0450*/  ISETP.GT.U32.AND P5, PT, R3, R20, PT ;  /* 0x000000140300720c */ /* 0x000fc80003fa4070 */
[----:B------:R-:W-:Y:S01]  /*0460*/  ISETP.NE.OR P5, PT, R0, UR5, !P5 ;  /* 0x0000000500007c0c */ /* 0x000fe2000efa5670 */
[----:B--2---:R-:W-:Y:S01]  /*0470*/  @!P1 FADD R31, -R2, -RZ ;  /* 0x800000ff021f9221 */ /* 0x004fe20000000100 */
[----:B------:R-:W-:-:S05]  /*0480*/  VIADD R2, R16, 0xffffffff ;  /* 0xffffffff10027836 */ /* 0x000fca0000000000 */
[----:B------:R-:W-:-:S04]  /*0490*/  ISETP.GT.U32.AND P3, PT, R2, R23, !P0 ;  /* 0x000000170200720c */ /* 0x000fc80004764070 */
[----:B------:R-:W-:-:S13]  /*04a0*/  PLOP3.LUT P0, PT, P5, P3, PT, 0x8f, 0xf8 ;  /* 0x0000000000f8781c */ /* 0x000fda0002f07177 */
[----:B------:R-:W2:Y:S01]  /*04b0*/  @!P0 LDG.E R2, desc[UR6][R12.64+-0x8] ;  /* 0xfffff8060c028981 */ /* 0x000ea2000c1e1900 */
[----:B------:R-:W-:Y:S01]  /*04c0*/  ISETP.NE.AND P1, PT, R34, RZ, PT ;  /* 0x000000ff2200720c */ /* 0x000fe20003f25270 */
[----:B--2---:R-:W-:-:S03]  /*04d0*/  @!P0 FMUL R24, RZ, R2 ;  /* 0x00000002ff188220 */ /* 0x004fc60000400000 */
[----:B------:R-:W-:-:S13]  /*04e0*/  PLOP3.LUT P0, PT, P5, P1, PT, 0x8f, 0xf8 ;  /* 0x0000000000f8781c */ /* 0x000fda0002f03177 */
[----:B------:R-:W2:Y:S02]  /*04f0*/  @!P0 LDG.E R2, desc[UR6][R8.64+-0x8] ;  /* 0xfffff80608028981 */ /* 0x000ea4000c1e1900 */
[----:B--2---:R-:W-:Y:S01]  /*0500*/  @!P0 FMUL R27, RZ, R2 ;  /* 0x00000002ff1b8220 */ /* 0x004fe20000400000 */
[----:B------:R-:W-:-:S13]  /*0510*/  PLOP3.LUT P0, PT, P5, P4, PT, 0x8f, 0xf8 ;  /* 0x0000000000f8781c */ /* 0x000fda0002f09177 */
[----:B------:R-:W2:Y:S02]  /*0520*/  @!P0 LDG.E R2, desc[UR6][R10.64+-0x8] ;  /* 0xfffff8060a028981 */ /* 0x000ea4000c1e1900 */
[----:B--2---:R-:W-:Y:S01]  /*0530*/  @!P0 FMUL R25, RZ, R2 ;  /* 0x00000002ff198220 */ /* 0x004fe20000400000 */
[----:B------:R-:W-:-:S04]  /*0540*/  IADD3 R2, PT, PT, R16, -0x3, RZ ;  /* 0xfffffffd10027810 */ /* 0x000fc80007ffe0ff */
[----:B------:R-:W-:-:S04]  /*0550*/  ISETP.GT.U32.AND P4, PT, R2, R23, PT ;  /* 0x000000170200720c */ /* 0x000fc80003f84070 */
[----:B------:R-:W-:-:S04]  /*0560*/  ISETP.EQ.AND P4, PT, R22, UR4, P4 ;  /* 0x0000000416007c0c */ /* 0x000fc8000a782270 */
[----:B------:R-:W-:-:S13]  /*0570*/  PLOP3.LUT P1, PT, P6, P4, PT, 0x8f, 0xf8 ;  /* 0x0000000000f8781c */ /* 0x000fda0003729177 */
[----:B------:R-:W2:Y:S01]  /*0580*/  @!P1 LDG.E R2, desc[UR6][R14.64+-0xc] ;  /* 0xfffff4060e029981 */ /* 0x000ea2000c1e1900 */
[----:B------:R-:W-:Y:S02]  /*0590*/  IMAD.MOV.U32 R21, RZ, RZ, RZ ;  /* 0x000000ffff157224 */ /* 0x000fe400078e00ff */
[----:B------:R-:W-:-:S05]  /*05a0*/  VIADD R26, R16, 0xfffffffe ;  /* 0xfffffffe101a7836 */ /* 0x000fca0000000000 */
[----:B------:R-:W-:-:S04]  /*05b0*/  ISETP.GT.U32.AND P0, PT, R26, R23, PT ;  /* 0x000000171a00720c */ /* 0x000fc80003f04070 */
[----:B------:R-:W-:Y:S02]  /*05c0*/  ISETP.EQ.AND P0, PT, R22, UR4, P0 ;  /* 0x0000000416007c0c */ /* 0x000fe40008702270 */
[----:B------:R-:W-:Y:S02]  /*05d0*/  P2R R48, PR, RZ, 0x2 ;  /* 0x00000002ff307803 */ /* 0x000fe40000000000 */
[----:B------:R-:W-:Y:S01]  /*05e0*/  IADD3 R33, PT, PT, R18, -0x3, -R33 ;  /* 0xfffffffd12217810 */ /* 0x000fe20007ffe821 */
[----:B--2---:R-:W-:Y:S02]  /*05f0*/  @!P1 FADD R21, RZ, -R2 ;  /* 0x80000002ff159221 */ /* 0x004fe40000000000 */
[----:B------:R-:W0:Y:S01]  /*0600*/  LDC.64 R2, c[0x0][0x388] ;  /* 0x0000e200ff027b82 */ /* 0x000e220000000a00 */
[----:B------:R-:W-:Y:S01]  /*0610*/  PLOP3.LUT P1, PT, P6, P0, PT, 0x8f, 0xf8 ;  /* 0x0000000000f8781c */ /* 0x000fe20003721177 */
[----:B0-----:R-:W-:-:S12]  /*0620*/  IMAD.WIDE R2, R33, 0x4, R2 ;  /* 0x0000000421027825 */ /* 0x001fd800078e0202 */
[----:B------:R-:W2:Y:S01]  /*0630*/  @!P1 LDG.E R26, desc[UR6][R2.64] ;  /* 0x00000006021a9981 */ /* 0x000ea2000c1e1900 */
[----:B------:R-:W-:Y:S01]  /*0640*/  IMAD.MOV.U32 R32, RZ, RZ, RZ ;  /* 0x000000ffff207224 */ /* 0x000fe200078e00ff */
[----:B------:R-:W-:Y:S01]  /*0650*/  P2R R49, PR, RZ, 0x2 ;  /* 0x00000002ff317803 */ /* 0x000fe20000000000 */
[----:B--2---:R-:W-:Y:S01]  /*0660*/  @!P1 FMUL R32, RZ, R26 ;  /* 0x0000001aff209220 */ /* 0x004fe20000400000 */
[----:B------:R-:W-:-:S13]  /*0670*/  PLOP3.LUT P1, PT, P5, P2, PT, 0x8f, 0xf8 ;  /* 0x0000000000f8781c */ /* 0x000fda0002f25177 */
[----:B------:R-:W2:Y:S01]  /*0680*/  @!P1 LDG.E R33, desc[UR6][R4.64+-0x8] ;  /* 0xfffff80604219981 */ /* 0x000ea2000c1e1900 */
[----:B------:R-:W-:Y:S01]  /*0690*/  FADD R40, R32, R21 ;  /* 0x0000001520287221 */ /* 0x000fe20000000000 */
[----:B------:R-:W-:Y:S01]  /*06a0*/  VIADD R32, R16, 0xffffffff ;  /* 0xffffffff10207836 */ /* 0x000fe20000000000 */
[----:B------:R-:W-:Y:S02]  /*06b0*/  MOV R26, RZ ;  /* 0x000000ff001a7202 */ /* 0x000fe40000000f00 */
[----:B------:R-:W-:Y:S01]  /*06c0*/  P2R R37, PR, RZ, 0x4 ;  /* 0x00000004ff257803 */ /* 0x000fe20000000000 */
[----:B------:R-:W-:Y:S02]  /*06d0*/  IMAD.MOV.U32 R21, RZ, RZ, RZ ;  /* 0x000000ffff157224 */ /* 0x000fe400078e00ff */
[----:B--2---:R-:W-:Y:S01]  /*06e0*/  @!P1 FMUL R26, RZ, R33 ;  /* 0x00000021ff1a9220 */ /* 0x004fe20000400000 */
[----:B------:R-:W-:-:S04]  /*06f0*/  ISETP.GT.U32.AND P1, PT, R32, R23, PT ;  /* 0x000000172000720c */ /* 0x000fc80003f24070 */
[----:B------:R-:W-:-:S04]  /*0700*/  ISETP.EQ.AND P2, PT, R22, UR4, P1 ;  /* 0x0000000416007c0c */ /* 0x000fc80008f42270 */
[----:B------:R-:W-:Y:S02]  /*0710*/  P2R R39, PR, RZ, 0x4 ;  /* 0x00000004ff277803 */ /* 0x000fe40000000000 */
[----:B------:R-:W-:-:S13]  /*0720*/  PLOP3.LUT P2, PT, P6, P2, PT, 0x8f, 0xf8 ;  /* 0x0000000000f8781c */ /* 0x000fda0003745177 */
[----:B------:R-:W2:Y:S01]  /*0730*/  @!P2 LDG.E R21, desc[UR6][R12.64+-0xc] ;  /* 0xfffff4060c15a981 */ /* 0x000ea2000c1e1900 */
[----:B------:R-:W-:Y:S01]  /*0740*/  P2R R46, PR, RZ, 0x4 ;  /* 0x00000004ff2e7803 */ /* 0x000fe20000000000 */
[----:B--2---:R-:W-:Y:S01]  /*0750*/  FADD R33, R40, R21 ;  /* 0x0000001528217221 */ /* 0x004fe20000000000 */
[----:B------:R-:W-:-:S05]  /*0760*/  VIADD R21, R19, 0xffffffff ;  /* 0xffffffff13157836 */ /* 0x000fca0000000000 */
[----:B------:R-:W-:-:S04]  /*0770*/  ISETP.GT.U32.AND P2, PT, R21, R20, PT ;  /* 0x000000141500720c */ /* 0x000fc80003f44070 */
[----:B------:R-:W-:-:S04]  /*0780*/  ISETP.NE.OR P2, PT, R0, UR5, !P2 ;  /* 0x0000000500007c0c */ /* 0x000fc8000d745670 */
[----:B------:R-:W-:-:S13]  /*0790*/  PLOP3.LUT P1, PT, P2, P4, PT, 0x8f, 0xf8 ;  /* 0x0000000000f8781c */ /* 0x000fda0001729177 */
[----:B------:R-:W2:Y:S01]  /*07a0*/  @!P1 LDG.E R32, desc[UR6][R14.64+-0x4] ;  /* 0xfffffc060e209981 */ /* 0x000ea2000c1e1900 */
[----:B------:R-:W-:Y:S01]  /*07b0*/  FADD R40, R33, R30 ;  /* 0x0000001e21287221 */ /* 0x000fe20000000000 */
[----:B------:R-:W-:Y:S02]  /*07c0*/  HFMA2 R30, -RZ, RZ, 0, 0 ;  /* 0x00000000ff1e7431 */ /* 0x000fe400000001ff */
[----:B--2---:R-:W-:Y:S01]  /*07d0*/  @!P1 FMUL R30, RZ, R32 ;  /* 0x00000020ff1e9220 */ /* 0x004fe20000400000 */
[----:B------:R-:W-:-:S13]  /*07e0*/  PLOP3.LUT P1, PT, P2, P0, PT, 0x8f, 0xf8 ;  /* 0x0000000000f8781c */ /* 0x000fda0001721177 */
[----:B------:R-:W2:Y:S01]  /*07f0*/  @!P1 LDG.E R32, desc[UR6][R2.64+0x8] ;  /* 0x0000080602209981 */ /* 0x000ea2000c1e1900 */
[----:B------:R-:W-:Y:S01]  /*0800*/  FADD R33, R40, R29 ;  /* 0x0000001d28217221 */ /* 0x000fe20000000000 */
[----:B------:R-:W-:-:S03]  /*0810*/  IMAD.MOV.U32 R29, RZ, RZ, RZ ;  /* 0x000000ffff1d7224 */ /* 0x000fc600078e00ff */
[----:B------:R-:W-:-:S04]  /*0820*/  FADD R28, R33, R28 ;  /* 0x0000001c211c7221 */ /* 0x000fc80000000000 */
[----:B------:R-:W-:Y:S01]  /*0830*/  FADD R40, R28, R31 ;  /* 0x0000001f1c287221 */ /* 0x000fe20000000000 */
[----:B--2---:R-:W-:Y:S01]  /*0840*/  @!P1 FMUL R29, RZ, R32 ;  /* 0x00000020ff1d9220 */ /* 0x004fe20000400000 */
[----:B------:R-:W-:-:S13]  /*0850*/  PLOP3.LUT P1, PT, P5, P4, PT, 0x8f, 0xf8 ;  /* 0x0000000000f8781c */ /* 0x000fda0002f29177 */
[----:B------:R-:W2:Y:S01]  /*0860*/  @!P1 LDG.E R28, desc[UR6][R14.64+-0x8] ;  /* 0xfffff8060e1c9981 */ /* 0x000ea2000c1e1900 */
[----:B------:R-:W-:Y:S01]  /*0870*/  IMAD.MOV.U32 R31, RZ, RZ, RZ ;  /* 0x000000ffff1f7224 */ /* 0x000fe200078e00ff */
[----:B------:R-:W-:Y:S01]  /*0880*/  P2R R47, PR, RZ, 0x2 ;  /* 0x00000002ff2f7803 */ /* 0x000fe20000000000 */
[----:B--2---:R-:W-:Y:S01]  /*0890*/  @!P1 FMUL R31, RZ, R28 ;  /* 0x0000001cff1f9220 */ /* 0x004fe20000400000 */
[----:B------:R-:W-:-:S13]  /*08a0*/  PLOP3.LUT P1, PT, P2, P3, PT, 0x8f, 0xf8 ;  /* 0x0000000000f8781c */ /* 0x000fda0001727177 */
[----:B------:R-:W2:Y:S01]  /*08b0*/  @!P1 LDG.E R32, desc[UR6][R12.64+-0x4] ;  /* 0xfffffc060c209981 */ /* 0x000ea2000c1e1900 */
[----:B------:R-:W-:Y:S02]  /*08c0*/  P2R R36, PR, RZ, 0x8 ;  /* 0x00000008ff247803 */ /* 0x000fe40000000000 */
[----:B------:R-:W-:Y:S01]  /*08d0*/  PLOP3.LUT P3, PT, P5, P0, PT, 0x8f, 0xf8 ;  /* 0x0000000000f8781c */ /* 0x000fe20002f61177 */
[----:B------:R-:W-:Y:S01]  /*08e0*/  IMAD.MOV.U32 R28, RZ, RZ, RZ ;  /* 0x000000ffff1c7224 */ /* 0x000fe200078e00ff */
[----:B------:R-:W-:Y:S02]  /*08f0*/  P2R R45, PR, RZ, 0x40 ;  /* 0x00000040ff2d7803 */ /* 0x000fe40000000000 */
[----:B------:R-:W-:Y:S01]  /*0900*/  ISETP.NE.AND P6, PT, R35, RZ, PT ;  /* 0x000000ff2300720c */ /* 0x000fe20003fc5270 */
[----:B--2---:R-:W-:Y:S01]  /*0910*/  @!P1 FMUL R28, RZ, R32 ;  /* 0x00000020ff1c9220 */ /* 0x004fe20000400000 */
[----:B------:R-:W-:Y:S01]  /*0920*/  FADD R32, R40, R31 ;  /* 0x0000001f28207221 */ /* 0x000fe20000000000 */
[----:B------:R-:W-:-:S06]  /*0930*/  MOV R31, RZ ;  /* 0x000000ff001f7202 */ /* 0x000fcc0000000f00 */
[----:B------:R-:W2:Y:S01]  /*0940*/  @!P3 LDG.E R31, desc[UR6][R2.64+0x4] ;  /* 0x00000406021fb981 */ /* 0x000ea2000c1e1900 */
[----:B------:R-:W-:Y:S02]  /*0950*/  PLOP3.LUT P1, PT, P2, P6, PT, 0x8f, 0xf8 ;  /* 0x0000000000f8781c */ /* 0x000fe4000172d177 */
[----:B------:R-:W-:Y:S02]  /*0960*/  P2R R40, PR, RZ, 0x8 ;  /* 0x00000008ff287803 */ /* 0x000fe40000000000 */
[----:B------:R-:W-:Y:S01]  /*0970*/  PLOP3.LUT P3, PT, P5, P6, PT, 0x8f, 0xf8 ;  /* 0x0000000000f8781c */ /* 0x000fe20002f6d177 */
[----:B--2---:R-:W-:-:S08]  /*0980*/  FADD R33, R32, R31 ;  /* 0x0000001f20217221 */ /* 0x004fd00000000000 */
[----:B------:R-:W2:Y:S01]  /*0990*/  @!P1 LDG.E R32, desc[UR6][R6.64+-0x4] ;  /* 0xfffffc0606209981 */ /* 0x000ea2000c1e1900 */
[----:B------:R-:W-:Y:S01]  /*09a0*/  FADD R24, R33, R24 ;  /* 0x0000001821187221 */ /* 0x000fe20000000000 */
[----:B------:R-:W-:Y:S02]  /*09b0*/  IMAD.MOV.U32 R31, RZ, RZ, RZ ;  /* 0x000000ffff1f7224 */ /* 0x000fe400078e00ff */
[----:B--2---:R-:W-:Y:S01]  /*09c0*/  @!P1 FMUL R31, RZ, R32 ;  /* 0x00000020ff1f9220 */ /* 0x004fe20000400000 */
[----:B------:R-:W-:Y:S02]  /*09d0*/  FADD R32, R24, R27 ;  /* 0x0000001b18207221 */ /* 0x000fe40000000000 */
[----:B------:R-:W2:Y:S01]  /*09e0*/  @!P3 LDG.E R24, desc[UR6][R6.64+-0x8] ;  /* 0xfffff8060618b981 */ /* 0x000ea2000c1e1900 */
[----:B------:R-:W-:Y:S01]  /*09f0*/  IMAD.MOV.U32 R27, RZ, RZ, RZ ;  /* 0x000000ffff1b7224 */ /* 0x000fe200078e00ff */
[----:B------:R-:W-:Y:S01]  /*0a00*/  P2R R44, PR, RZ, 0x8 ;  /* 0x00000008ff2c7803 */ /* 0x000fe20000000000 */
[----:B--2---:R-:W-:-:S02]  /*0a10*/  @!P3 FMUL R27, RZ, R24 ;  /* 0x00000018ff1bb220 */ /* 0x004fc40000400000 */
[----:B------:R-:W0:Y:S02]  /*0a20*/  S2R R24, SR_TID.Y ;  /* 0x0000000000187919 */ /* 0x000e240000002200 */
[----:B------:R-:W-:Y:S01]  /*0a30*/  FADD R50, R32, R27 ;  /* 0x0000001b20327221 */ /* 0x000fe20000000000 */
[----:B0-----:R-:W-:-:S04]  /*0a40*/  ISETP.GT.U32.AND P1, PT, R24, R23, PT ;  /* 0x000000171800720c */ /* 0x001fc80003f24070 */
[----:B------:R-:W-:-:S04]  /*0a50*/  ISETP.EQ.AND P1, PT, R22, UR4, P1 ;  /* 0x0000000416007c0c */ /* 0x000fc80008f22270 */
[----:B------:R-:W-:-:S13]  /*0a60*/  PLOP3.LUT P3, PT, P2, P1, PT, 0x8f, 0xf8 ;  /* 0x0000000000f8781c */ /* 0x000fda0001763177 */
[----:B------:R-:W2:Y:S01]  /*0a70*/  @!P3 LDG.E R27, desc[UR6][R8.64+-0x4] ;  /* 0xfffffc06081bb981 */ /* 0x000ea2000c1e1900 */
[C---:B------:R-:W-:Y:S01]  /*0a80*/  IADD3 R32, PT, PT, R16.reuse, 0x2, RZ ;  /* 0x0000000210207810 */ /* 0x040fe20007ffe0ff */
[----:B------:R-:W-:Y:S01]  /*0a90*/  IMAD.MOV.U32 R33, RZ, RZ, RZ ;  /* 0x000000ffff217224 */ /* 0x000fe200078e00ff */
[----:B------:R-:W-:Y:S01]  /*0aa0*/  P2R R41, PR, RZ, 0x20 ;  /* 0x00000020ff297803 */ /* 0x000fe20000000000 */
[----:B------:R-:W-:Y:S02]  /*0ab0*/  VIADD R16, R16, 0x3 ;  /* 0x0000000310107836 */ /* 0x000fe40000000000 */
[----:B--2---:R-:W-:Y:S01]  /*0ac0*/  @!P3 FMUL R33, RZ, R27 ;  /* 0x0000001bff21b220 */ /* 0x004fe20000400000 */
[----:B------:R-:W-:-:S04]  /*0ad0*/  ISETP.GT.U32.AND P3, PT, R32, R23, PT ;  /* 0x000000172000720c */ /* 0x000fc80003f64070 */
[----:B------:R-:W-:-:S04]  /*0ae0*/  ISETP.EQ.AND P5, PT, R22, UR4, P3 ;  /* 0x0000000416007c0c */ /* 0x000fc80009fa2270 */
[----:B------:R-:W-:Y:S02]  /*0af0*/  PLOP3.LUT P3, PT, P2, P5, PT, 0x8f, 0xf8 ;  /* 0x0000000000f8781c */ /* 0x000fe4000176b177 */
[----:B------:R-:W-:Y:S02]  /*0b00*/  P2R R42, PR, RZ, 0x20 ;  /* 0x00000020ff2a7803 */ /* 0x000fe40000000000 */
[----:B------:R-:W-:-:S09]  /*0b10*/  ISETP.GT.U32.AND P5, PT, R16, R23, PT ;  /* 0x000000171000720c */ /* 0x000fd20003fa4070 */
[----:B------:R-:W2:Y:S01]  /*0b20*/  @!P3 LDG.E R16, desc[UR6][R10.64+-0x4] ;  /* 0xfffffc060a10b981 */ /* 0x000ea2000c1e1900 */
[----:B------:R-:W-:-:S04]  /*0b30*/  ISETP.EQ.AND P5, PT, R22, UR4, P5 ;  /* 0x0000000416007c0c */ /* 0x000fc8000afa2270 */
[----:B------:R-:W-:Y:S01]  /*0b40*/  PLOP3.LUT P2, PT, P2, P5, PT, 0x8f, 0xf8 ;  /* 0x0000000000f8781c */ /* 0x000fe2000174b177 */
[----:B------:R-:W-:Y:S02]  /*0b50*/  IMAD.MOV.U32 R32, RZ, RZ, RZ ;  /* 0x000000ffff207224 */ /* 0x000fe400078e00ff */
[----:B--2---:R-:W-:-:S10]  /*0b60*/  @!P3 FMUL R32, RZ, R16 ;  /* 0x00000010ff20b220 */ /* 0x004fd40000400000 */
[----:B------:R-:W2:Y:S01]  /*0b70*/  @!P2 LDG.E R16, desc[UR6][R4.64+-0x4] ;  /* 0xfffffc060410a981 */ /* 0x000ea2000c1e1900 */
[----:B------:R-:W-:Y:S01]  /*0b80*/  IMAD.MOV.U32 R27, RZ, RZ, RZ ;  /* 0x000000ffff1b7224 */ /* 0x000fe200078e00ff */
[----:B------:R-:W-:Y:S02]  /*0b90*/  P2R R43, PR, RZ, 0x20 ;  /* 0x00000020ff2b7803 */ /* 0x000fe40000000000 */
[----:B------:R-:W-:Y:S02]  /*0ba0*/  SHF.R.S32.HI R51, RZ, 0x1f, R17 ;  /* 0x0000001fff337819 */ /* 0x000fe40000011411 */
[----:B------:R-:W-:Y:S01]  /*0bb0*/  ISETP.NE.AND P5, PT, R0, UR5, PT ;  /* 0x0000000500007c0c */ /* 0x000fe2000bfa5270 */
[----:B--2---:R-:W-:Y:S01]  /*0bc0*/  @!P2 FMUL R27, RZ, R16 ;  /* 0x00000010ff1ba220 */ /* 0x004fe20000400000 */
[----:B------:R-:W-:-:S04]  /*0bd0*/  LEA R16, P2, R17, R8, 0x2 ;  /* 0x0000000811107211 */ /* 0x000fc800078410ff */
[----:B------:R-:W-:Y:S02]  /*0be0*/  LEA.HI.X R17, R17, R9, R51, 0x2, P2 ;  /* 0x0000000911117211 */ /* 0x000fe400010f1433 */
[----:B------:R-:W-:-:S04]  /*0bf0*/  ISETP.GT.U32.AND P2, PT, R19, R20, !P5 ;  /* 0x000000141300720c */ /* 0x000fc80006f44070 */
[----:B------:R-:W-:Y:S01]  /*0c00*/  PLOP3.LUT P3, PT, P2, P4, PT, 0xf8, 0x8f ;  /* 0x00000000008f781c */ /* 0x000fe20001769f70 */
[----:B------:R-:W-:-:S12]  /*0c10*/  FADD R51, R50, R25 ;  /* 0x0000001932337221 */ /* 0x000fd80000000000 */
[----:B------:R-:W2:Y:S01]  /*0c20*/  @!P3 LDG.E R50, desc[UR6][R16.64] ;  /* 0x000000061032b981 */ /* 0x000ea2000c1e1900 */
[----:B------:R-:W-:Y:S02]  /*0c30*/  HFMA2 R25, -RZ, RZ, 0, 0 ;  /* 0x00000000ff197431 */ /* 0x000fe400000001ff */
[----:B--2---:R-:W-:Y:S01]  /*0c40*/  @!P3 FMUL R25, RZ, R50 ;  /* 0x00000032ff19b220 */ /* 0x004fe20000400000 */
[----:B------:R-:W-:-:S13]  /*0c50*/  PLOP3.LUT P3, PT, P2, P0, PT, 0xf8, 0x8f ;  /* 0x00000000008f781c */ /* 0x000fda0001761f70 */
[----:B------:R-:W2:Y:S01]  /*0c60*/  @!P3 LDG.E R50, desc[UR6][R2.64+0xc] ;  /* 0x00000c060232b981 */ /* 0x000ea2000c1e1900 */
[----:B------:R-:W-:Y:S02]  /*0c70*/  P2R R53, PR, RZ, 0x20 ;  /* 0x00000020ff357803 */ /* 0x000fe40000000000 */
[----:B------:R-:W-:Y:S01]  /*0c80*/  ISETP.NE.AND P5, PT, R38, RZ, PT ;  /* 0x000000ff2600720c */ /* 0x000fe20003fa5270 */
[----:B------:R-:W-:-:S03]  /*0c90*/  FADD R51, R51, R26 ;  /* 0x0000001a33337221 */ /* 0x000fc60000000000 */
[----:B------:R-:W-:Y:S02]  /*0ca0*/  P2R R52, PR, RZ, 0x20 ;  /* 0x00000020ff347803 */ /* 0x000fe40000000000 */
[----:B------:R-:W-:Y:S01]  /*0cb0*/  ISETP.NE.AND P5, PT, R36, RZ, PT ;  /* 0x000000ff2400720c */ /* 0x000fe20003fa5270 */
[----:B------:R-:W-:Y:S02]  /*0cc0*/  IMAD.MOV.U32 R26, RZ, RZ, RZ ;  /* 0x000000ffff1a7224 */ /* 0x000fe400078e00ff */
[----:B------:R-:W-:Y:S01]  /*0cd0*/  FADD R54, R51, R30 ;  /* 0x0000001e33367221 */ /* 0x000fe20000000000 */
[----:B--2---:R-:W-:Y:S01]  /*0ce0*/  @!P3 FMUL R26, RZ, R50 ;  /* 0x00000032ff1ab220 */ /* 0x004fe20000400000 */
[----:B------:R-:W-:-:S13]  /*0cf0*/  PLOP3.LUT P3, PT, P2, P5, PT, 0xf8, 0x8f ;  /* 0x00000000008f781c */ /* 0x000fda000176bf70 */
[----:B------:R-:W2:Y:S01]  /*0d00*/  @!P3 LDG.E R30, desc[UR6][R12.64] ;  /* 0x000000060c1eb981 */ /* 0x000ea2000c1e1900 */
[----:B------:R-:W-:Y:S02]  /*0d10*/  IMAD.MOV.U32 R50, RZ, RZ, RZ ;  /* 0x000000ffff327224 */ /* 0x000fe400078e00ff */
[----:B--2---:R-:W-:Y:S01]  /*0d20*/  @!P3 FMUL R50, RZ, R30 ;  /* 0x0000001eff32b220 */ /* 0x004fe20000400000 */
[----:B------:R-:W-:-:S04]  /*0d30*/  ISETP.GT.U32.AND P3, PT, R19, R20, PT ;  /* 0x000000141300720c */ /* 0x000fc80003f64070 */
[----:B------:R-:W-:-:S04]  /*0d40*/  ISETP.NE.OR P3, PT, R0, UR5, !P3 ;  /* 0x0000000500007c0c */ /* 0x000fc8000df65670 */
[----:B------:R-:W-:-:S13]  /*0d50*/  PLOP3.LUT P5, PT, P3, P1, PT, 0x8f, 0xf8 ;  /* 0x0000000000f8781c */ /* 0x000fda0001fa3177 */
[----:B------:R-:W2:Y:S01]  /*0d60*/  @!P5 LDG.E R30, desc[UR6][R8.64] ;  /* 0x00000006081ed981 */ /* 0x000ea2000c1e1900 */
[----:B------:R-:W-:Y:S01]  /*0d70*/  FADD R51, R54, R29 ;  /* 0x0000001d36337221 */ /* 0x000fe20000000000 */
[----:B------:R-:W-:Y:S02]  /*0d80*/  IMAD.MOV.U32 R29, RZ, RZ, RZ ;  /* 0x000000ffff1d7224 */ /* 0x000fe400078e00ff */
[----:B--2---:R-:W-:Y:S01]  /*0d90*/  @!P5 FMUL R29, RZ, R30 ;  /* 0x0000001eff1dd220 */ /* 0x004fe20000400000 */
[----:B------:R-:W-:-:S13]  /*0da0*/  PLOP3.LUT P5, PT, P3, P6, PT, 0x8f, 0xf8 ;  /* 0x0000000000f8781c */ /* 0x000fda0001fad177 */
[----:B------:R-:W2:Y:S01]  /*0db0*/  @!P5 LDG.E R30, desc[UR6][R6.64] ;  /* 0x00000006061ed981 */ /* 0x000ea2000c1e1900 */
[----:B------:R-:W-:Y:S01]  /*0dc0*/  FADD R54, R51, R28 ;  /* 0x0000001c33367221 */ /* 0x000fe20000000000 */
[----:B------:R-:W-:Y:S01]  /*0dd0*/  MOV R28, RZ ;  /* 0x000000ff001c7202 */ /* 0x000fe20000000f00 */
[----:B--2---:R-:W-:Y:S01]  /*0de0*/  @!P5 FMUL R28, RZ, R30 ;  /* 0x0000001eff1cd220 */ /* 0x004fe20000400000 */
[----:B------:R-:W-:-:S04]  /*0df0*/  ISETP.NE.AND P5, PT, R52, RZ, PT ;  /* 0x000000ff3400720c */ /* 0x000fc80003fa5270 */
[----:B------:R-:W-:-:S13]  /*0e00*/  PLOP3.LUT P3, PT, P3, P5, PT, 0x8f, 0xf8 ;  /* 0x0000000000f8781c */ /* 0x000fda0001f6b177 */
[----:B------:R-:W2:Y:S01]  /*0e10*/  @!P3 LDG.E R30, desc[UR6][R10.64] ;  /* 0x000000060a1eb981 */ /* 0x000ea2000c1e1900 */
[----:B------:R-:W-:Y:S02]  /*0e20*/  IMAD.MOV.U32 R51, RZ, RZ, RZ ;  /* 0x000000ffff337224 */ /* 0x000fe400078e00ff */
[----:B--2---:R-:W-:Y:S01]  /*0e30*/  @!P3 FMUL R51, RZ, R30 ;  /* 0x0000001eff33b220 */ /* 0x004fe20000400000 */
[----:B------:R-:W-:-:S04]  /*0e40*/  ISETP.NE.AND P3, PT, R43, RZ, PT ;  /* 0x000000ff2b00720c */ /* 0x000fc80003f65270 */
[----:B------:R-:W-:-:S13]  /*0e50*/  PLOP3.LUT P2, PT, P2, P3, PT, 0xf8, 0x8f ;  /* 0x00000000008f781c */ /* 0x000fda0001747f70 */
[----:B------:R-:W2:Y:S01]  /*0e60*/  @!P2 LDG.E R30, desc[UR6][R4.64] ;  /* 0x00000006041ea981 */ /* 0x000ea2000c1e1900 */
[----:B------:R-:W-:Y:S01]  /*0e70*/  ISETP.NE.AND P5, PT, R53, RZ, PT ;  /* 0x000000ff3500720c */ /* 0x000fe20003fa5270 */
[----:B------:R-:W-:Y:S01]  /*0e80*/  FADD R54, R54, R33 ;  /* 0x0000002136367221 */ /* 0x000fe20000000000 */
[----:B------:R-:W-:Y:S02]  /*0e90*/  IMAD.MOV.U32 R33, RZ, RZ, RZ ;  /* 0x000000ffff217224 */ /* 0x000fe400078e00ff */
[----:B--2---:R-:W-:Y:S01]  /*0ea0*/  @!P2 FMUL R33, RZ, R30 ;  /* 0x0000001eff21a220 */ /* 0x004fe20000400000 */
[----:B------:R-:W-:-:S04]  /*0eb0*/  ISETP.GE.U32.AND P2, PT, R19, R20, !P5 ;  /* 0x000000141300720c */ /* 0x000fc80006f46070 */
[----:B------:R-:W-:-:S13]  /*0ec0*/  PLOP3.LUT P3, PT, P2, P4, PT, 0xf8, 0x8f ;  /* 0x00000000008f781c */ /* 0x000fda0001769f70 */
[----:B------:R-:W2:Y:S01]  /*0ed0*/  @!P3 LDG.E R30, desc[UR6][R14.64+0x4] ;  /* 0x000004060e1eb981 */ /* 0x000ea2000c1e1900 */
[----:B------:R-:W-:Y:S01]  /*0ee0*/  FADD R31, R54, R31 ;  /* 0x0000001f361f7221 */ /* 0x000fe20000000000 */
[----:B------:R-:W-:Y:S02]  /*0ef0*/  P2R R53, PR, RZ, 0x10 ;  /* 0x00000010ff357803 */ /* 0x000fe40000000000 */
[----:B------:R-:W-:Y:S01]  /*0f00*/  ISETP.NE.AND P4, PT, R36, RZ, PT ;  /* 0x000000ff2400720c */ /* 0x000fe20003f85270 */
[----:B------:R-:W-:Y:S01]  /*0f10*/  FADD R52, R31, R32 ;  /* 0x000000201f347221 */ /* 0x000fe20000000000 */
[----:B------:R-:W-:Y:S02]  /*0f20*/  IMAD.MOV.U32 R32, RZ, RZ, RZ ;  /* 0x000000ffff207224 */ /* 0x000fe400078e00ff */
[----:B--2---:R-:W-:Y:S01]  /*0f30*/  @!P3 FMUL R32, RZ, R30 ;  /* 0x0000001eff20b220 */ /* 0x004fe20000400000 */
[----:B------:R-:W-:Y:S02]  /*0f40*/  PLOP3.LUT P3, PT, P2, P0, PT, 0xf8, 0x8f ;  /* 0x00000000008f781c */ /* 0x000fe40001761f70 */
[----:B------:R-:W-:Y:S01]  /*0f50*/  PLOP3.LUT P2, PT, P2, P4, PT, 0xf8, 0x8f ;  /* 0x00000000008f781c */ /* 0x000fe20001749f70 */
[----:B------:R-:W-:-:S04]  /*0f60*/  FADD R30, R52, R27 ;  /* 0x0000001b341e7221 */ /* 0x000fc80000000000 */
[----:B------:R-:W-:-:S06]  /*0f70*/  FADD R31, R30, R25 ;  /* 0x000000191e1f7221 */ /* 0x000fcc0000000000 */
[----:B------:R-:W2:Y:S04]  /*0f80*/  @!P3 LDG.E R27, desc[UR6][R2.64+0x10] ;  /* 0x00001006021bb981 */ /* 0x000ea8000c1e1900 */
[----:B------:R-:W3:Y:S01]  /*0f90*/  @!P2 LDG.E R25, desc[UR6][R12.64+0x4] ;  /* 0x000004060c19a981 */ /* 0x000ee2000c1e1900 */
[----:B------:R-:W-:Y:S02]  /*0fa0*/  HFMA2 R52, -RZ, RZ, 0, 0 ;  /* 0x00000000ff347431 */ /* 0x000fe400000001ff */
[----:B--2---:R-:W-:Y:S01]  /*0fb0*/  @!P3 FMUL R52, RZ, R27 ;  /* 0x0000001bff34b220 */ /* 0x004fe20000400000 */
[----:B------:R-:W-:Y:S02]  /*0fc0*/  IMAD.MOV.U32 R27, RZ, RZ, RZ ;  /* 0x000000ffff1b7224 */ /* 0x000fe400078e00ff */
[----:B---3--:R-:W-:Y:S01]  /*0fd0*/  @!P2 FMUL R27, RZ, R25 ;  /* 0x00000019ff1ba220 */ /* 0x008fe20000400000 */
[----:B------:R-:W-:-:S04]  /*0fe0*/  ISETP.GE.U32.AND P2, PT, R19, R20, PT ;  /* 0x000000141300720c */ /* 0x000fc80003f46070 */
[----:B------:R-:W-:-:S04]  /*0ff0*/  ISETP.NE.OR P2, PT, R0, UR5, !P2 ;  /* 0x0000000500007c0c */ /* 0x000fc8000d745670 */
[----:B------:R-:W-:-:S13]  /*1000*/  PLOP3.LUT P3, PT, P2, P1, PT, 0x8f, 0xf8 ;  /* 0x0000000000f8781c */ /* 0x000fda0001763177 */
[----:B------:R-:W2:Y:S01]  /*1010*/  @!P3 LDG.E R25, desc[UR6][R8.64+0x4] ;  /* 0x000004060819b981 */ /* 0x000ea2000c1e1900 */
[----:B------:R-:W-:Y:S02]  /*1020*/  IMAD.MOV.U32 R30, RZ, RZ, RZ ;  /* 0x000000ffff1e7224 */ /* 0x000fe400078e00ff */
[----:B--2---:R-:W-:Y:S01]  /*1030*/  @!P3 FMUL R30, RZ, R25 ;  /* 0x00000019ff1eb220 */ /* 0x004fe20000400000 */
[----:B------:R-:W-:-:S13]  /*1040*/  PLOP3.LUT P3, PT, P2, P6, PT, 0x8f, 0xf8 ;  /* 0x0000000000f8781c */ /* 0x000fda000176d177 */
[----:B------:R-:W2:Y:S01]  /*1050*/  @!P3 LDG.E R25, desc[UR6][R6.64+0x4] ;  /* 0x000004060619b981 */ /* 0x000ea2000c1e1900 */
[----:B------:R-:W-:Y:S02]  /*1060*/  ISETP.NE.AND P4, PT, R48, RZ, PT ;  /* 0x000000ff3000720c */ /* 0x000fe40003f85270 */
[----:B------:R-:W-:Y:S02]  /*1070*/  ISETP.NE.AND P6, PT, R49, RZ, PT ;  /* 0x000000ff3100720c */ /* 0x000fe40003fc5270 */
[----:B------:R-:W-:Y:S02]  /*1080*/  CS2R R48, SRZ ;  /* 0x0000000000307805 */ /* 0x000fe4000001ff00 */
[----:B--2---:R-:W-:Y:S01]  /*1090*/  @!P3 FMUL R48, RZ, R25 ;  /* 0x00000019ff30b220 */ /* 0x004fe20000400000 */
[----:B------:R-:W-:-:S04]  /*10a0*/  ISETP.NE.AND P3, PT, R38, RZ, PT ;  /* 0x000000ff2600720c */ /* 0x000fc80003f65270 */
[----:B------:R-:W-:-:S13]  /*10b0*/  PLOP3.LUT P2, PT, P2, P3, PT, 0x8f, 0xf8 ;  /* 0x0000000000f8781c */ /* 0x000fda0001747177 */
[----:B------:R-:W2:Y:S01]  /*10c0*/  @!P2 LDG.E R25, desc[UR6][R10.64+0x4] ;  /* 0x000004060a19a981 */ /* 0x000ea2000c1e1900 */
[----:B------:R-:W-:Y:S01]  /*10d0*/  ISETP.NE.AND P5, PT, R37, RZ, PT ;  /* 0x000000ff2500720c */ /* 0x000fe20003fa5270 */
[----:B--2---:R-:W-:Y:S01]  /*10e0*/  @!P2 FMUL R49, RZ, R25 ;  /* 0x00000019ff31a220 */ /* 0x004fe20000400000 */
[----:B------:R-:W-:-:S04]  /*10f0*/  ISETP.GE.U32.AND P2, PT, R19, R20, PT ;  /* 0x000000141300720c */ /* 0x000fc80003f46070 */
[----:B------:R-:W-:-:S04]  /*1100*/  ISETP.EQ.AND P2, PT, R0, UR5, P2 ;  /* 0x0000000500007c0c */ /* 0x000fc80009742270 */
[----:B------:R-:W-:-:S13]  /*1110*/  PLOP3.LUT P2, PT, P2, P5, PT, 0xf8, 0x8f ;  /* 0x00000000008f781c */ /* 0x000fda000174bf70 */
[----:B------:R-:W2:Y:S01]  /*1120*/  @!P2 LDG.E R25, desc[UR6][R4.64+0x4] ;  /* 0x000004060419a981 */ /* 0x000ea2000c1e1900 */
[----:B------:R-:W-:-:S04]  /*1130*/  FADD R31, R31, R26 ;  /* 0x0000001a1f1f7221 */ /* 0x000fc80000000000 */
[----:B------:R-:W-:Y:S01]  /*1140*/  FADD R50, R31, R50 ;  /* 0x000000321f327221 */ /* 0x000fe20000000000 */
[----:B------:R-:W-:Y:S02]  /*1150*/  IMAD.MOV.U32 R31, RZ, RZ, RZ ;  /* 0x000000ffff1f7224 */ /* 0x000fe400078e00ff */
[----:B--2---:R-:W-:Y:S01]  /*1160*/  @!P2 FMUL R31, RZ, R25 ;  /* 0x00000019ff1fa220 */ /* 0x004fe20000400000 */
[----:B------:R-:W-:-:S04]  /*1170*/  IADD3 R25, PT, PT, R19, 0x2, RZ ;  /* 0x0000000213197810 */ /* 0x000fc80007ffe0ff */
[----:B------:R-:W-:-:S04]  /*1180*/  ISETP.GT.U32.AND P3, PT, R25, R20, PT ;  /* 0x000000141900720c */ /* 0x000fc80003f64070 */
[----:B------:R-:W-:-:S04]  /*1190*/  ISETP.NE.OR P3, PT, R0, UR5, !P3 ;  /* 0x0000000500007c0c */ /* 0x000fc8000df65670 */
[----:B------:R-:W-:-:S13]  /*11a0*/  PLOP3.LUT P2, PT, P3, P1, PT, 0x8f, 0xf8 ;  /* 0x0000000000f8781c */ /* 0x000fda0001f43177 */
[----:B------:R-:W2:Y:S01]  /*11b0*/  @!P2 LDG.E R25, desc[UR6][R8.64+0x8] ;  /* 0x000008060819a981 */ /* 0x000ea2000c1e1900 */
[----:B------:R-:W-:Y:S02]  /*11c0*/  IMAD.MOV.U32 R26, RZ, RZ, RZ ;  /* 0x000000ffff1a7224 */ /* 0x000fe400078e00ff */
[----:B------:R-:W-:-:S04]  /*11d0*/  FADD R29, R50, R29 ;  /* 0x0000001d321d7221 */ /* 0x000fc80000000000 */
[----:B------:R-:W-:-:S04]  /*11e0*/  FADD R28, R29, R28 ;  /* 0x0000001c1d1c7221 */ /* 0x000fc80000000000 */
[----:B------:R-:W-:Y:S01]  /*11f0*/  FADD R50, R28, R51 ;  /* 0x000000331c327221 */ /* 0x000fe20000000000 */
[----:B--2---:R-:W-:Y:S01]  /*1200*/  @!P2 FMUL R26, RZ, R25 ;  /* 0x00000019ff1aa220 */ /* 0x004fe20000400000 */
[----:B------:R-:W-:-:S13]  /*1210*/  PLOP3.LUT P2, PT, P3, P5, PT, 0x8f, 0xf8 ;  /* 0x0000000000f8781c */ /* 0x000fda0001f4b177 */
[----:B------:R-:W2:Y:S01]  /*1220*/  @!P2 LDG.E R28, desc[UR6][R4.64+0x8] ;  /* 0x00000806041ca981 */ /* 0x000ea2000c1e1900 */
[----:B------:R-:W-:Y:S01]  /*1230*/  IMAD.MOV.U32 R25, RZ, RZ, RZ ;  /* 0x000000ffff197224 */ /* 0x000fe200078e00ff */
[----:B------:R-:W-:Y:S02]  /*1240*/  ISETP.GE.U32.AND P5, PT, R24, R23, PT ;  /* 0x000000171800720c */ /* 0x000fe40003fa6070 */
[----:B------:R-:W3:Y:S01]  /*1250*/  @!P4 LDG.E R24, desc[UR6][R14.64+-0xc] ;  /* 0xfffff4060e18c981 */ /* 0x000ee2000c1e1900 */
[----:B--2---:R-:W-:Y:S01]  /*1260*/  @!P2 FMUL R25, RZ, R28 ;  /* 0x0000001cff19a220 */ /* 0x004fe20000400000 */
[----:B------:R-:W-:Y:S02]  /*1270*/  ISETP.NE.AND P2, PT, R46, RZ, PT ;  /* 0x000000ff2e00720c */ /* 0x000fe40003f45270 */
[----:B------:R-:W2:Y:S11]  /*1280*/  @!P6 LDG.E R28, desc[UR6][R2.64] ;  /* 0x00000006021ce981 */ /* 0x000eb6000c1e1900 */
[----:B------:R-:W4:Y:S01]  /*1290*/  @!P2 LDG.E R29, desc[UR6][R12.64+-0xc] ;  /* 0xfffff4060c1da981 */ /* 0x000f22000c1e1900 */
[----:B------:R-:W-:-:S02]  /*12a0*/  IMAD.MOV.U32 R23, RZ, RZ, RZ ;  /* 0x000000ffff177224 */ /* 0x000fc400078e00ff */
[----:B---3--:R-:W-:Y:S01]  /*12b0*/  @!P4 FADD R23, RZ, -R24 ;  /* 0x80000018ff17c221 */ /* 0x008fe20000000000 */
[----:B------:R-:W-:Y:S01]  /*12c0*/  MOV R24, 0x80000000 ;  /* 0x8000000000187802 */ /* 0x000fe20000000f00 */
[----:B------:R-:W-:-:S04]  /*12d0*/  FADD R33, R50, R33 ;  /* 0x0000002132217221 */ /* 0x000fc80000000000 */
[----:B------:R-:W-:Y:S01]  /*12e0*/  FADD R33, R33, R32 ;  /* 0x0000002021217221 */ /* 0x000fe20000000000 */
[----:B--2---:R-:W-:Y:S01]  /*12f0*/  @!P6 FMUL R24, R28, -2 ;  /* 0xc00000001c18e820 */ /* 0x004fe20000400000 */
[----:B------:R-:W-:Y:S01]  /*1300*/  ISETP.NE.AND P6, PT, R45, RZ, PT ;  /* 0x000000ff2d00720c */ /* 0x000fe20003fc5270 */
[----:B------:R-:W-:Y:S02]  /*1310*/  IMAD.MOV.U32 R28, RZ, RZ, -0x80000000 ;  /* 0x80000000ff1c7424 */ /* 0x000fe400078e00ff */
[----:B----4-:R-:W-:Y:S01]  /*1320*/  @!P2 FADD R28, -R29, -RZ ;  /* 0x800000ff1d1ca221 */ /* 0x010fe20000000100 */
[----:B------:R-:W-:-:S13]  /*1330*/  PLOP3.LUT P2, PT, P6, P1, PT, 0x8f, 0xf8 ;  /* 0x0000000000f8781c */ /* 0x000fda0003743177 */
[----:B------:R-:W2:Y:S01]  /*1340*/  @!P2 LDG.E R32, desc[UR6][R8.64+-0xc] ;  /* 0xfffff4060820a981 */ /* 0x000ea2000c1e1900 */
[----:B------:R-:W-:Y:S01]  /*1350*/  ISETP.EQ.AND P5, PT, R22, UR4, P5 ;  /* 0x0000000416007c0c */ /* 0x000fe2000afa2270 */
[----:B------:R-:W-:Y:S01]  /*1360*/  IMAD.MOV.U32 R29, RZ, RZ, RZ ;  /* 0x000000ffff1d7224 */ /* 0x000fe200078e00ff */
[----:B------:R-:W-:Y:S02]  /*1370*/  P2R R50, PR, RZ, 0x2 ;  /* 0x00000002ff327803 */ /* 0x000fe40000000000 */
[----:B------:R-:W-:Y:S01]  /*1380*/  ISETP.NE.AND P1, PT, R35, RZ, PT ;  /* 0x000000ff2300720c */ /* 0x000fe20003f25270 */
[----:B--2---:R-:W-:Y:S01]  /*1390*/  @!P2 FMUL R29, RZ, R32 ;  /* 0x00000020ff1da220 */ /* 0x004fe20000400000 */
[----:B------:R-:W-:-:S13]  /*13a0*/  PLOP3.LUT P2, PT, P6, P5, PT, 0x8f, 0xf8 ;  /* 0x0000000000f8781c */ /* 0x000fda000374b177 */
[----:B------:R-:W2:Y:S01]  /*13b0*/  @!P2 LDG.E R22, desc[UR6][R6.64+-0xc] ;  /* 0xfffff4060616a981 */ /* 0x000ea2000c1e1900 */
[----:B------:R-:W-:Y:S02]  /*13c0*/  P2R R55, PR, RZ, 0x2 ;  /* 0x00000002ff377803 */ /* 0x000fe40000000000 */
[----:B------:R-:W-:Y:S02]  /*13d0*/  PLOP3.LUT P1, PT, P3, P0, PT, 0x8f, 0xf8 ;  /* 0x0000000000f8781c */ /* 0x000fe40001f21177 */
[----:B------:R-:W-:Y:S02]  /*13e0*/  ISETP.NE.AND P4, PT, R53, RZ, PT ;  /* 0x000000ff3500720c */ /* 0x000fe40003f85270 */
[----:B------:R-:W-:Y:S02]  /*13f0*/  P2R R46, PR, RZ, 0x20 ;  /* 0x00000020ff2e7803 */ /* 0x000fe40000000000 */
[----:B------:R-:W-:Y:S02]  /*1400*/  ISETP.NE.AND P5, PT, R47, RZ, PT ;  /* 0x000000ff2f00720c */ /* 0x000fe40003fa5270 */
[----:B------:R-:W-:-:S02]  /*1410*/  P2R R47, PR, RZ, 0x2 ;  /* 0x00000002ff2f7803 */ /* 0x000fc40000000000 */
[----:B------:R-:W-:Y:S02]  /*1420*/  PLOP3.LUT P1, PT, P3, P4, PT, 0x8f, 0xf8 ;  /* 0x0000000000f8781c */ /* 0x000fe40001f29177 */
[----:B------:R-:W-:Y:S02]  /*1430*/  P2R R53, PR, RZ, 0x1 ;  /* 0x00000001ff357803 */ /* 0x000fe40000000000 */
[----:B------:R-:W-:Y:S01]  /*1440*/  ISETP.NE.AND P0, PT, R47, RZ, PT ;  /* 0x000000ff2f00720c */ /* 0x000fe20003f05270 */
[----:B------:R-:W-:Y:S01]  /*1450*/  HFMA2 R32, -RZ, RZ, 0, 0 ;  /* 0x00000000ff207431 */ /* 0x000fe200000001ff */
[----:B------:R-:W-:Y:S02]  /*1460*/  P2R R45, PR, RZ, 0x40 ;  /* 0x00000040ff2d7803 */ /* 0x000fe40000000000 */
[----:B------:R-:W-:Y:S01]  /*1470*/  ISETP.NE.AND P6, PT, R36, RZ, PT ;  /* 0x000000ff2400720c */ /* 0x000fe20003fc5270 */
[----:B------:R-:W-:-:S03]  /*1480*/  FADD R52, R33, R52 ;  /* 0x0000003421347221 */ /* 0x000fc60000000000 */
[----:B------:R-:W-:-:S05]  /*1490*/  PLOP3.LUT P6, PT, P3, P6, PT, 0x8f, 0xf8 ;  /* 0x0000000000f8781c */ /* 0x000fca0001fcd177 */
[----:B------:R-:W3:Y:S08]  /*14a0*/  @!P0 LDG.E R33, desc[UR6][R2.64+0x14] ;  /* 0x0000140602218981 */ /* 0x000ef0000c1e1900 */
[----:B------:R-:W4:Y:S01]  /*14b0*/  @!P6 LDG.E R51, desc[UR6][R12.64+0x8] ;  /* 0x000008060c33e981 */ /* 0x000f22000c1e1900 */
[----:B--2---:R-:W-:-:S03]  /*14c0*/  @!P2 FMUL R32, RZ, R22 ;  /* 0x00000016ff20a220 */ /* 0x004fc60000400000 */
[----:B------:R-:W2:Y:S01]  /*14d0*/  @!P1 LDG.E R22, desc[UR6][R14.64+0x8] ;  /* 0x000008060e169981 */ /* 0x000ea2000c1e1900 */
[----:B------:R-:W-:-:S04]  /*14e0*/  FADD R27, R52, R27 ;  /* 0x0000001b341b7221 */ /* 0x000fc80000000000 */
[----:B------:R-:W-:-:S04]  /*14f0*/  FADD R27, R27, R30 ;  /* 0x0000001e1b1b7221 */ /* 0x000fc80000000000 */
[----:B------:R-:W-:-:S04]  /*1500*/  FADD R48, R27, R48 ;  /* 0x000000301b307221 */ /* 0x000fc80000000000 */
[----:B------:R-:W-:Y:S01]  /*1510*/  FADD R30, R48, R49 ;  /* 0x00000031301e7221 */ /* 0x000fe20000000000 */
[----:B------:R-:W-:-:S03]  /*1520*/  P2R R48, PR, RZ, 0x2 ;  /* 0x00000002ff307803 */ /* 0x000fc60000000000 */
[----:B------:R-:W-:Y:S01]  /*1530*/  FADD R27, R30, R31 ;  /* 0x0000001f1e1b7221 */ /* 0x000fe20000000000 */
[----:B------:R-:W-:Y:S02]  /*1540*/  IMAD.MOV.U32 R30, RZ, RZ, RZ ;  /* 0x000000ffff1e7224 */ /* 0x000fe400078e00ff */
[----:B------:R-:W-:Y:S02]  /*1550*/  IMAD.MOV.U32 R31, RZ, RZ, RZ ;  /* 0x000000ffff1f7224 */ /* 0x000fe400078e00ff */
[----:B---3--:R-:W-:Y:S01]  /*1560*/  @!P0 FMUL R31, RZ, R33 ;  /* 0x00000021ff1f8220 */ /* 0x008fe20000400000 */
[----:B--2---:R-:W-:Y:S01]  /*1570*/  @!P1 FMUL R30, RZ, R22 ;  /* 0x00000016ff1e9220 */ /* 0x004fe20000400000 */
[----:B------:R-:W-:-:S04]  /*1580*/  ISETP.NE.AND P1, PT, R55, RZ, PT ;  /* 0x000000ff3700720c */ /* 0x000fc80003f25270 */
[----:B------:R-:W-:Y:S02]  /*1590*/  PLOP3.LUT P0, PT, P3, P1, PT, 0x8f, 0xf8 ;  /* 0x0000000000f8781c */ /* 0x000fe40001f03177 */
[----:B------:R-:W-:Y:S01]  /*15a0*/  MOV R22, RZ ;  /* 0x000000ff00167202 */ /* 0x000fe20000000f00 */
[----:B----4-:R-:W-:-:S10]  /*15b0*/  @!P6 FMUL R22, RZ, R51 ;  /* 0x00000033ff16e220 */ /* 0x010fd40000400000 */
[----:B------:R-:W2:Y:S01]  /*15c0*/  @!P0 LDG.E R51, desc[UR6][R6.64+0x8] ;  /* 0x0000080606338981 */ /* 0x000ea2000c1e1900 */
[----:B------:R-:W-:Y:S02]  /*15d0*/  ISETP.NE.AND P2, PT, R42, RZ, PT ;  /* 0x000000ff2a00720c */ /* 0x000fe40003f45270 */
[----:B------:R-:W-:Y:S02]  /*15e0*/  P2R R49, PR, RZ, 0x40 ;  /* 0x00000040ff317803 */ /* 0x000fe40000000000 */
[----:B------:R-:W-:Y:S01]  /*15f0*/  PLOP3.LUT P6, PT, P3, P2, PT, 0x8f, 0xf8 ;  /* 0x0000000000f8781c */ /* 0x000fe20001fc5177 */
[----:B------:R-:W-:Y:S02]  /*1600*/  IMAD.MOV.U32 R33, RZ, RZ, RZ ;  /* 0x000000ffff217224 */ /* 0x000fe400078e00ff */
[----:B--2---:R-:W-:Y:S01]  /*1610*/  @!P0 FMUL R33, RZ, R51 ;  /* 0x00000033ff218220 */ /* 0x004fe20000400000 */
[----:B------:R-:W-:-:S05]  /*1620*/  VIADD R51, R19, 0x3 ;  /* 0x0000000313337836 */ /* 0x000fca0000000000 */
[----:B------:R-:W-:Y:S02]  /*1630*/  ISETP.GT.U32.AND P1, PT, R51, R20, PT ;  /* 0x000000143300720c */ /* 0x000fe40003f24070 */
[----:B------:R-:W-:Y:S02]  /*1640*/  P2R R51, PR, RZ, 0x8 ;  /* 0x00000008ff337803 */ /* 0x000fe40000000000 */
[----:B------:R-:W-:Y:S02]  /*1650*/  ISETP.NE.AND P3, PT, R44, RZ, PT ;  /* 0x000000ff2c00720c */ /* 0x000fe40003f65270 */
[----:B------:R-:W2:Y:S01]  /*1660*/  @!P6 LDG.E R44, desc[UR6][R10.64+0x8] ;  /* 0x000008060a2ce981 */ /* 0x000ea2000c1e1900 */
[----:B------:R-:W-:Y:S01]  /*1670*/  HFMA2 R20, -RZ, RZ, 0, 0 ;  /* 0x00000000ff147431 */ /* 0x000fe200000001ff */
[----:B------:R-:W-:Y:S01]  /*1680*/  P2R R55, PR, RZ, 0x40 ;  /* 0x00000040ff377803 */ /* 0x000fe20000000000 */
[----:B--2---:R-:W-:Y:S01]  /*1690*/  @!P6 FMUL R20, RZ, R44 ;  /* 0x0000002cff14e220 */ /* 0x004fe20000400000 */
[----:B------:R-:W-:-:S04]  /*16a0*/  ISETP.NE.AND P6, PT, R45, RZ, PT ;  /* 0x000000ff2d00720c */ /* 0x000fc80003fc5270 */
[----:B------:R-:W-:-:S13]  /*16b0*/  PLOP3.LUT P2, PT, P6, P2, PT, 0x8f, 0xf8 ;  /* 0x0000000000f8781c */ /* 0x000fda0003745177 */
[----:B------:R-:W2:Y:S01]  /*16c0*/  @!P2 LDG.E R44, desc[UR6][R10.64+-0xc] ;  /* 0xfffff4060a2ca981 */ /* 0x000ea2000c1e1900 */
[----:B------:R-:W-:Y:S02]  /*16d0*/  IMAD.MOV.U32 R45, RZ, RZ, RZ ;  /* 0x000000ffff2d7224 */ /* 0x000fe400078e00ff */
[----:B--2---:R-:W-:Y:S01]  /*16e0*/  @!P2 FMUL R45, RZ, R44 ;  /* 0x0000002cff2da220 */ /* 0x004fe20000400000 */
[----:B------:R-:W-:Y:S02]  /*16f0*/  ISETP.NE.OR P2, PT, R0, UR5, !P1 ;  /* 0x0000000500007c0c */ /* 0x000fe4000cf45670 */
[----:B------:R-:W2:Y:S01]  /*1700*/  @!P5 LDG.E R0, desc[UR6][R14.64+-0x8] ;  /* 0xfffff8060e00d981 */ /* 0x000ea2000c1e1900 */
[----:B------:R-:W-:Y:S01]  /*1710*/  IMAD.MOV.U32 R44, RZ, RZ, RZ ;  /* 0x000000ffff2c7224 */ /* 0x000fe200078e00ff */
[----:B------:R-:W-:Y:S02]  /*1720*/  P2R R54, PR, RZ, 0x10 ;  /* 0x00000010ff367803 */ /* 0x000fe40000000000 */
[----:B------:R-:W-:Y:S01]  /*1730*/  ISETP.NE.AND P4, PT, R39, RZ, PT ;  /* 0x000000ff2700720c */ /* 0x000fe20003f85270 */
[----:B------:R-:W-:Y:S01]  /*1740*/  FADD R23, R24, R23 ;  /* 0x0000001718177221 */ /* 0x000fe20000000000 */
[----:B--2---:R-:W-:Y:S01]  /*1750*/  @!P5 FADD R44, R0, R0 ;  /* 0x00000000002cd221 */ /* 0x004fe20000000000 */
[----:B------:R-:W-:-:S04]  /*1760*/  ISETP.NE.AND P5, PT, R41, RZ, PT ;  /* 0x000000ff2900720c */ /* 0x000fc80003fa5270 */
[----:B------:R-:W-:-:S13]  /*1770*/  PLOP3.LUT P4, PT, P5, P4, PT, 0x8f, 0xf8 ;  /* 0x0000000000f8781c */ /* 0x000fda0002f89177 */
[----:B------:R-:W2:Y:S01]  /*1780*/  @!P4 LDG.E R24, desc[UR6][R12.64+-0x8] ;  /* 0xfffff8060c18c981 */ /* 0x000ea2000c1e1900 */
[----:B------:R-:W-:Y:S02]  /*1790*/  ISETP.NE.AND P1, PT, R50, RZ, PT ;  /* 0x000000ff3200720c */ /* 0x000fe40003f25270 */
[----:B------:R-:W-:Y:S01]  /*17a0*/  MOV R0, RZ ;  /* 0x000000ff00007202 */ /* 0x000fe20000000f00 */
[----:B------:R-:W-:-:S04]  /*17b0*/  FADD R28, R23, R28 ;  /* 0x0000001c171c7221 */ /* 0x000fc80000000000 */
[----:B------:R-:W-:Y:S02]  /*17c0*/  FADD R29, R28, R29 ;  /* 0x0000001d1c1d7221 */ /* 0x000fe40000000000 */
[----:B------:R-:W3:Y:S01]  /*17d0*/  @!P3 LDG.E R28, desc[UR6][R6.64+-0x8] ;  /* 0xfffff806061cb981 */ /* 0x000ee2000c1e1900 */
[----:B--2---:R-:W-:Y:S01]  /*17e0*/  @!P4 FMUL R0, RZ, R24 ;  /* 0x00000018ff00c220 */ /* 0x004fe20000400000 */
[----:B------:R-:W-:-:S13]  /*17f0*/  PLOP3.LUT P4, PT, P5, P1, PT, 0x8f, 0xf8 ;  /* 0x0000000000f8781c */ /* 0x000fda0002f83177 */
[----:B------:R-:W2:Y:S01]  /*1800*/  @!P4 LDG.E R24, desc[UR6][R8.64+-0x8] ;  /* 0xfffff8060818c981 */ /* 0x000ea2000c1e1900 */
[----:B------:R-:W-:Y:S02]  /*1810*/  P2R R52, PR, RZ, 0x1 ;  /* 0x00000001ff347803 */ /* 0x000fe40000000000 */
[----:B------:R-:W-:Y:S01]  /*1820*/  ISETP.NE.AND P0, PT, R43, RZ, PT ;  /* 0x000000ff2b00720c */ /* 0x000fe20003f05270 */
[----:B------:R-:W-:-:S03]  /*1830*/  IMAD.MOV.U32 R23, RZ, RZ, RZ ;  /* 0x000000ffff177224 */ /* 0x000fc600078e00ff */
[----:B------:R-:W-:Y:S01]  /*1840*/  PLOP3.LUT P6, PT, P6, P0, PT, 0x8f, 0xf8 ;  /* 0x0000000000f8781c */ /* 0x000fe200037c1177 */
[----:B------:R-:W-:Y:S01]  /*1850*/  FADD R32, R29, R32 ;  /* 0x000000201d207221 */ /* 0x000fe20000000000 */
[----:B------:R-:W-:Y:S02]  /*1860*/  P2R R50, PR, RZ, 0x4 ;  /* 0x00000004ff327803 */ /* 0x000fe40000000000 */
[----:B------:R-:W-:Y:S01]  /*1870*/  ISETP.NE.AND P2, PT, R42, RZ, PT ;  /* 0x000000ff2a00720c */ /* 0x000fe20003f45270 */
[----:B--2---:R-:W-:Y:S01]  /*1880*/  @!P4 FMUL R23, RZ, R24 ;  /* 0x00000018ff17c220 */ /* 0x004fe20000400000 */
[----:B------:R-:W-:Y:S02]  /*1890*/  IMAD.MOV.U32 R24, RZ, RZ, RZ ;  /* 0x000000ffff187224 */ /* 0x000fe400078e00ff */
[----:B---3--:R-:W-:Y:S01]  /*18a0*/  @!P3 FMUL R24, RZ, R28 ;  /* 0x0000001cff18b220 */ /* 0x008fe20000400000 */
[----:B------:R-:W-:-:S06]  /*18b0*/  CS2R R28, SRZ ;  /* 0x00000000001c7805 */ /* 0x000fcc000001ff00 */
[----:B------:R-:W2:Y:S01]  /*18c0*/  @!P6 LDG.E R29, desc[UR6][R4.64+-0xc] ;  /* 0xfffff406041de981 */ /* 0x000ea2000c1e1900 */
[----:B------:R-:W-:Y:S02]  /*18d0*/  PLOP3.LUT P6, PT, P5, P2, PT, 0x8f, 0xf8 ;  /* 0x0000000000f8781c */ /* 0x000fe40002fc5177 */
[----:B------:R-:W-:-:S11]  /*18e0*/  ISETP.NE.AND P3, PT, R36, RZ, PT ;  /* 0x000000ff2400720c */ /* 0x000fd60003f65270 */
[----:B------:R-:W3:Y:S01]  /*18f0*/  @!P6 LDG.E R36, desc[UR6][R10.64+-0x8] ;  /* 0xfffff8060a24e981 */ /* 0x000ee2000c1e1900 */
[----:B------:R-:W-:Y:S01]  /*1900*/  FADD R32, R32, R45 ;  /* 0x0000002d20207221 */ /* 0x000fe20000000000 */
[----:B------:R-:W-:-:S03]  /*1910*/  PLOP3.LUT P5, PT, P5, P0, PT, 0x8f, 0xf8 ;  /* 0x0000000000f8781c */ /* 0x000fc60002fa1177 */
[----:B--2---:R-:W-:Y:S01]  /*1920*/  FADD R29, R32, R29 ;  /* 0x0000001d201d7221 */ /* 0x004fe20000000000 */
[----:B------:R-:W-:Y:S02]  /*1930*/  HFMA2 R32, -RZ, RZ, 0, 0 ;  /* 0x00000000ff207431 */ /* 0x000fe400000001ff */
[----:B---3--:R-:W-:Y:S01]  /*1940*/  @!P6 FMUL R28, RZ, R36 ;  /* 0x00000024ff1ce220 */ /* 0x008fe20000400000 */
[----:B------:R-:W-:-:S06]  /*1950*/  ISETP.NE.AND P6, PT, R40, RZ, PT ;  /* 0x000000ff2800720c */ /* 0x000fcc0003fc5270 */
[----:B------:R-:W2:Y:S07]  /*1960*/  @!P5 LDG.E R36, desc[UR6][R4.64+-0x8] ;  /* 0xfffff8060424d981 */ /* 0x000eae000c1e1900 */
[----:B------:R-:W3:Y:S01]  /*1970*/  @!P6 LDG.E R32, desc[UR6][R2.64+0x4] ;  /* 0x000004060220e981 */ /* 0x000ee2000c1e1900 */
[----:B------:R-:W-:Y:S01]  /*1980*/  FADD R41, R29, R44 ;  /* 0x0000002c1d297221 */ /* 0x000fe20000000000 */
[----:B------:R-:W-:Y:S01]  /*1990*/  IMAD.MOV.U32 R29, RZ, RZ, RZ ;  /* 0x000000ffff1d7224 */ /* 0x000fe200078e00ff */
[----:B------:R-:W-:-:S02]  /*19a0*/  ISETP.NE.AND P4, PT, R54, RZ, PT ;  /* 0x000000ff3600720c */ /* 0x000fc40003f85270 */
[----:B---3--:R-:W-:Y:S02]  /*19b0*/  FADD R45, R41, R32 ;  /* 0x00000020292d7221 */ /* 0x008fe40000000000 */
[----:B------:R-:W0:Y:S01]  /*19c0*/  LDC R41, c[0x0][0x370] ;  /* 0x0000dc00ff297b82 */ /* 0x000e220000000800 */
[----:B------:R-:W1:Y:S01]  /*19d0*/  LDCU UR4, c[0x0][0x360] ;  /* 0x00006c00ff0477ac */ /* 0x000e620008000800 */
[----:B--2---:R-:W-:Y:S01]  /*19e0*/  @!P5 FMUL R29, RZ, R36 ;  /* 0x00000024ff1dd220 */ /* 0x004fe20000400000 */
[----:B-1----:R-:W-:Y:S01]  /*19f0*/  UIADD3 UR4, UPT, UPT, UR4, -0x1, URZ ;  /* 0xffffffff04047890 */ /* 0x002fe2000fffe0ff */
[----:B0-----:R-:W-:-:S05]  /*1a00*/  VIADD R41, R41, 0xffffffff ;  /* 0xffffffff29297836 */ /* 0x001fca0000000000 */
[----:B------:R-:W-:-:S04]  /*1a10*/  ISETP.GT.U32.AND P5, PT, R21, UR4, PT ;  /* 0x0000000415007c0c */ /* 0x000fc8000bfa4070 */
[----:B------:R-:W-:-:S04]  /*1a20*/  ISETP.NE.OR P5, PT, R41, UR5, !P5 ;  /* 0x0000000529007c0c */ /* 0x000fc8000efa5670 */
[----:B------:R-:W-:-:S13]  /*1a30*/  PLOP3.LUT P6, PT, P5, P4, PT, 0x8f, 0xf8 ;  /* 0x0000000000f8781c */ /* 0x000fda0002fc9177 */
[----:B------:R-:W2:Y:S01]  /*1a40*/  @!P6 LDG.E R21, desc[UR6][R14.64+-0x4] ;  /* 0xfffffc060e15e981 */ /* 0x000ea2000c1e1900 */
[----:B------:R-:W-:Y:S02]  /*1a50*/  ISETP.NE.AND P0, PT, R53, RZ, PT ;  /* 0x000000ff3500720c */ /* 0x000fe40003f05270 */
[----:B------:R-:W-:Y:S01]  /*1a60*/  MOV R40, RZ ;  /* 0x000000ff00287202 */ /* 0x000fe20000000f00 */
[----:B--2---:R-:W-:Y:S01]  /*1a70*/  @!P6 FMUL R40, RZ, R21 ;  /* 0x00000015ff28e220 */ /* 0x004fe20000400000 */
[----:B------:R-:W-:-:S13]  /*1a80*/  PLOP3.LUT P6, PT, P5, P0, PT, 0x8f, 0xf8 ;  /* 0x0000000000f8781c */ /* 0x000fda0002fc1177 */
[----:B------:R-:W2:Y:S01]  /*1a90*/  @!P6 LDG.E R21, desc[UR6][R2.64+0x8] ;  /* 0x000008060215e981 */ /* 0x000ea2000c1e1900 */
[----:B------:R-:W-:Y:S02]  /*1aa0*/  IMAD.MOV.U32 R32, RZ, RZ, RZ ;  /* 0x000000ffff207224 */ /* 0x000fe400078e00ff */
[----:B------:R-:W-:-:S04]  /*1ab0*/  FADD R0, R45, R0 ;  /* 0x000000002d007221 */ /* 0x000fc80000000000 */
[----:B------:R-:W-:Y:S01]  /*1ac0*/  FADD R23, R0, R23 ;  /* 0x0000001700177221 */ /* 0x000fe20000000000 */
[----:B--2---:R-:W-:Y:S01]  /*1ad0*/  @!P6 FMUL R32, RZ, R21 ;  /* 0x00000015ff20e220 */ /* 0x004fe20000400000 */
[----:B------:R-:W-:-:S13]  /*1ae0*/  PLOP3.LUT P6, PT, P5, P3, PT, 0x8f, 0xf8 ;  /* 0x0000000000f8781c */ /* 0x000fda0002fc7177 */
[----:B------:R-:W2:Y:S01]  /*1af0*/  @!P6 LDG.E R0, desc[UR6][R12.64+-0x4] ;  /* 0xfffffc060c00e981 */ /* 0x000ea2000c1e1900 */
[----:B------:R-:W-:Y:S02]  /*1b00*/  IMAD.MOV.U32 R36, RZ, RZ, RZ ;  /* 0x000000ffff247224 */ /* 0x000fe400078e00ff */
[----:B--2---:R-:W-:Y:S01]  /*1b10*/  @!P6 FMUL R36, RZ, R0 ;  /* 0x00000000ff24e220 */ /* 0x004fe20000400000 */
[----:B------:R-:W-:-:S13]  /*1b20*/  PLOP3.LUT P6, PT, P5, P1, PT, 0x8f, 0xf8 ;  /* 0x0000000000f8781c */ /* 0x000fda0002fc3177 */
[----:B------:R-:W2:Y:S01]  /*1b30*/  @!P6 LDG.E R0, desc[UR6][R8.64+-0x4] ;  /* 0xfffffc060800e981 */ /* 0x000ea2000c1e1900 */
[----:B------:R-:W-:Y:S01]  /*1b40*/  FADD R23, R23, R24 ;  /* 0x0000001817177221 */ /* 0x000fe20000000000 */
[----:B------:R-:W-:Y:S02]  /*1b50*/  HFMA2 R24, -RZ, RZ, 0, 0 ;  /* 0x00000000ff187431 */ /* 0x000fe400000001ff */
[----:B--2---:R-:W-:Y:S01]  /*1b60*/  @!P6 FMUL R24, RZ, R0 ;  /* 0x00000000ff18e220 */ /* 0x004fe20000400000 */
[----:B------:R-:W-:-:S04]  /*1b70*/  ISETP.NE.AND P6, PT, R35, RZ, PT ;  /* 0x000000ff2300720c */ /* 0x000fc80003fc5270 */
[----:B------:R-:W-:-:S13]  /*1b80*/  PLOP3.LUT P6, PT, P5, P6, PT, 0x8f, 0xf8 ;  /* 0x0000000000f8781c */ /* 0x000fda0002fcd177 */
[----:B------:R-:W2:Y:S01]  /*1b90*/  @!P6 LDG.E R0, desc[UR6][R6.64+-0x4] ;  /* 0xfffffc060600e981 */ /* 0x000ea2000c1e1900 */
[----:B------:R-:W-:Y:S01]  /*1ba0*/  FADD R44, R23, R28 ;  /* 0x0000001c172c7221 */ /* 0x000fe20000000000 */
[----:B------:R-:W-:Y:S01]  /*1bb0*/  IMAD.MOV.U32 R28, RZ, RZ, RZ ;  /* 0x000000ffff1c7224 */ /* 0x000fe200078e00ff */
[----:B------:R-:W-:Y:S01]  /*1bc0*/  P2R R45, PR, RZ, 0x4 ;  /* 0x00000004ff2d7803 */ /* 0x000fe20000000000 */
[----:B------:R-:W0:Y:S01]  /*1bd0*/  LDCU UR4, c[0x0][0x360] ;  /* 0x00006c00ff0477ac */ /* 0x000e220008000800 */
[----:B--2---:R-:W-:Y:S01]  /*1be0*/  @!P6 FMUL R28, RZ, R0 ;  /* 0x00000000ff1ce220 */ /* 0x004fe20000400000 */
[----:B------:R-:W-:Y:S02]  /*1bf0*/  PLOP3.LUT P6, PT, P5, P2, PT, 0x8f, 0xf8 ;  /* 0x0000000000f8781c */ /* 0x000fe40002fc5177 */
[----:B------:R-:W-:-:S04]  /*1c00*/  ISETP.NE.AND P2, PT, R43, RZ, PT ;  /* 0x000000ff2b00720c */ /* 0x000fc80003f45270 */
[----:B------:R-:W-:-:S07]  /*1c10*/  PLOP3.LUT P5, PT, P5, P2, PT, 0x8f, 0xf8 ;  /* 0x0000000000f8781c */ /* 0x000fce0002fa5177 */
[----:B------:R-:W2:Y:S06]  /*1c20*/  @!P6 LDG.E R0, desc[UR6][R10.64+-0x4] ;  /* 0xfffffc060a00e981 */ /* 0x000eac000c1e1900 */
[----:B------:R-:W3:Y:S01]  /*1c30*/  @!P5 LDG.E R23, desc[UR6][R4.64+-0x4] ;  /* 0xfffffc060417d981 */ /* 0x000ee2000c1e1900 */
[----:B0-----:R-:W-:Y:S01]  /*1c40*/  UIADD3 UR4, UPT, UPT, UR4, -0x1, URZ ;  /* 0xffffffff04047890 */ /* 0x001fe2000fffe0ff */
[----:B------:R-:W-:Y:S02]  /*1c50*/  IMAD.MOV.U32 R21, RZ, RZ, RZ ;  /* 0x000000ffff157224 */ /* 0x000fe400078e00ff */
[----:B------:R-:W-:Y:S01]  /*1c60*/  FADD R29, R44, R29 ;  /* 0x0000001d2c1d7221 */ /* 0x000fe20000000000 */
[----:B--2---:R-:W-:Y:S01]  /*1c70*/  @!P6 FMUL R21, RZ, R0 ;  /* 0x00000000ff15e220 */ /* 0x004fe20000400000 */
[----:B------:R-:W-:Y:S01]  /*1c80*/  MOV R0, RZ ;  /* 0x000000ff00007202 */ /* 0x000fe20000000f00 */
[----:B---3--:R-:W-:Y:S01]  /*1c90*/  @!P5 FMUL R0, RZ, R23 ;  /* 0x00000017ff00d220 */ /* 0x008fe20000400000 */
[----:B------:R-:W-:-:S04]  /*1ca0*/  ISETP.GT.U32.AND P5, PT, R19, UR4, PT ;  /* 0x0000000413007c0c */ /* 0x000fc8000bfa4070 */
[----:B------:R-:W-:-:S04]  /*1cb0*/  ISETP.EQ.AND P5, PT, R41, UR5, P5 ;  /* 0x0000000529007c0c */ /* 0x000fc8000afa2270 */
[----:B------:R-:W-:-:S13]  /*1cc0*/  PLOP3.LUT P5, PT, P5, P4, PT, 0xf8, 0x8f ;  /* 0x00000000008f781c */ /* 0x000fda0002fa9f70 */
[----:B------:R-:W2:Y:S01]  /*1cd0*/  @!P5 LDG.E R16, desc[UR6][R16.64] ;  /* 0x000000061010d981 */ /* 0x000ea2000c1e1900 */
[----:B------:R-:W-:Y:S02]  /*1ce0*/  FADD R41, R29, R40 ;  /* 0x000000281d297221 */ /* 0x000fe40000000000 */
[----:B------:R-:W0:Y:S01]  /*1cf0*/  LDC R29, c[0x0][0x370] ;  /* 0x0000dc00ff1d7b82 */ /* 0x000e220000000800 */
[----:B------:R-:W-:Y:S02]  /*1d00*/  IMAD.MOV.U32 R23, RZ, RZ, RZ ;  /* 0x000000ffff177224 */ /* 0x000fe400078e00ff */
[----:B0-----:R-:W-:Y:S02]  /*1d10*/  VIADD R29, R29, 0xffffffff ;  /* 0xffffffff1d1d7836 */ /* 0x001fe40000000000 */
[----:B------:R-:W-:Y:S01]  /*1d20*/  FADD R41, R41, R32 ;  /* 0x0000002029297221 */ /* 0x000fe20000000000 */
[----:B------:R-:W-:Y:S01]  /*1d30*/  ISETP.NE.AND P2, PT, R38, RZ, PT ;  /* 0x000000ff2600720c */ /* 0x000fe20003f45270 */
[----:B--2---:R-:W-:Y:S01]  /*1d40*/  @!P5 FMUL R23, RZ, R16 ;  /* 0x00000010ff17d220 */ /* 0x004fe20000400000 */
[----:B------:R-:W-:-:S04]  /*1d50*/  ISETP.NE.AND P5, PT, R29, UR5, PT ;  /* 0x000000051d007c0c */ /* 0x000fc8000bfa5270 */
[----:B------:R-:W-:Y:S01]  /*1d60*/  ISETP.GT.U32.AND P6, PT, R19, UR4, !P5 ;  /* 0x0000000413007c0c */ /* 0x000fe2000efc4070 */
[----:B------:R-:W0:Y:S02]  /*1d70*/  LDCU UR4, c[0x0][0x360] ;  /* 0x00006c00ff0477ac */ /* 0x000e240008000800 */
[----:B0-----:R-:W-:-:S06]  /*1d80*/  UIADD3 UR4, UPT, UPT, UR4, -0x1, URZ ;  /* 0xffffffff04047890 */ /* 0x001fcc000fffe0ff */
[----:B------:R-:W-:-:S04]  /*1d90*/  ISETP.GT.U32.AND P5, PT, R19, UR4, !P5 ;  /* 0x0000000413007c0c */ /* 0x000fc8000efa4070 */
[----:B------:R-:W-:Y:S02]  /*1da0*/  PLOP3.LUT P5, PT, P5, P3, PT, 0xf8, 0x8f ;  /* 0x00000000008f781c */ /* 0x000fe40002fa7f70 */
[----:B------:R-:W-:-:S11]  /*1db0*/  PLOP3.LUT P6, PT, P6, P0, PT, 0xf8, 0x8f ;  /* 0x00000000008f781c */ /* 0x000fd600037c1f70 */
[----:B------:R-:W2:Y:S04]  /*1dc0*/  @!P5 LDG.E R32, desc[UR6][R12.64] ;  /* 0x000000060c20d981 */ /* 0x000ea8000c1e1900 */
[----:B------:R-:W3:Y:S01]  /*1dd0*/  @!P6 LDG.E R38, desc[UR6][R2.64+0xc] ;  /* 0x00000c060226e981 */ /* 0x000ee2000c1e1900 */
[----:B------:R-:W-:Y:S02]  /*1de0*/  CS2R R16, SRZ ;  /* 0x0000000000107805 */ /* 0x000fe4000001ff00 */
[----:B--2---:R-:W-:Y:S01]  /*1df0*/  @!P5 FMUL R17, RZ, R32 ;  /* 0x00000020ff11d220 */ /* 0x004fe20000400000 */
[----:B------:R-:W-:-:S04]  /*1e00*/  ISETP.GT.U32.AND P5, PT, R19, UR4, PT ;  /* 0x0000000413007c0c */ /* 0x000fc8000bfa4070 */
[----:B------:R-:W-:Y:S01]  /*1e10*/  ISETP.NE.OR P5, PT, R29, UR5, !P5 ;  /* 0x000000051d007c0c */ /* 0x000fe2000efa5670 */
[----:B---3--:R-:W-:-:S03]  /*1e20*/  @!P6 FMUL R16, RZ, R38 ;  /* 0x00000026ff10e220 */ /* 0x008fc60000400000 */
[----:B------:R-:W-:-:S13]  /*1e30*/  PLOP3.LUT P6, PT, P5, P1, PT, 0x8f, 0xf8 ;  /* 0x0000000000f8781c */ /* 0x000fda0002fc3177 */
[----:B------:R-:W2:Y:S01]  /*1e40*/  @!P6 LDG.E R32, desc[UR6][R8.64] ;  /* 0x000000060820e981 */ /* 0x000ea2000c1e1900 */
[----:B------:R-:W-:Y:S02]  /*1e50*/  HFMA2 R29, -RZ, RZ, 0, 0 ;  /* 0x00000000ff1d7431 */ /* 0x000fe400000001ff */
[----:B------:R-:W-:Y:S01]  /*1e60*/  FADD R41, R41, R36 ;  /* 0x0000002429297221 */ /* 0x000fe20000000000 */
[----:B--2---:R-:W-:Y:S01]  /*1e70*/  @!P6 FMUL R29, RZ, R32 ;  /* 0x00000020ff1de220 */ /* 0x004fe20000400000 */
[----:B------:R-:W-:-:S04]  /*1e80*/  ISETP.NE.AND P6, PT, R35, RZ, PT ;  /* 0x000000ff2300720c */ /* 0x000fc80003fc5270 */
[----:B------:R-:W-:-:S13]  /*1e90*/  PLOP3.LUT P6, PT, P5, P6, PT, 0x8f, 0xf8 ;  /* 0x0000000000f8781c */ /* 0x000fda0002fcd177 */
[----:B------:R-:W2:Y:S01]  /*1ea0*/  @!P6 LDG.E R36, desc[UR6][R6.64] ;  /* 0x000000060624e981 */ /* 0x000ea2000c1e1900 */
[----:B------:R-:W-:Y:S01]  /*1eb0*/  PLOP3.LUT P5, PT, P5, P2, PT, 0x8f, 0xf8 ;  /* 0x0000000000f8781c */ /* 0x000fe20002fa5177 */
[----:B------:R-:W-:Y:S02]  /*1ec0*/  IMAD.MOV.U32 R32, RZ, RZ, RZ ;  /* 0x000000ffff207224 */ /* 0x000fe400078e00ff */
[----:B--2---:R-:W-:-:S10]  /*1ed0*/  @!P6 FMUL R32, RZ, R36 ;  /* 0x00000024ff20e220 */ /* 0x004fd40000400000 */
[----:B------:R-:W2:Y:S01]  /*1ee0*/  @!P5 LDG.E R36, desc[UR6][R10.64] ;  /* 0x000000060a24d981 */ /* 0x000ea2000c1e1900 */
[----:B------:R-:W-:Y:S01]  /*1ef0*/  FADD R41, R41, R24 ;  /* 0x0000001829297221 */ /* 0x000fe20000000000 */
[----:B------:R-:W-:Y:S01]  /*1f00*/  IMAD.MOV.U32 R24, RZ, RZ, RZ ;  /* 0x000000ffff187224 */ /* 0x000fe200078e00ff */
[----:B------:R-:W-:Y:S01]  /*1f10*/  ISETP.NE.AND P6, PT, R37, RZ, PT ;  /* 0x000000ff2500720c */ /* 0x000fe20003fc5270 */
[----:B--2---:R-:W-:Y:S02]  /*1f20*/  @!P5 FMUL R24, RZ, R36 ;  /* 0x00000024ff18d220 */ /* 0x004fe40000400000 */
[----:B------:R-:W0:Y:S01]  /*1f30*/  LDC R36, c[0x0][0x370] ;  /* 0x0000dc00ff247b82 */ /* 0x000e220000000800 */
[----:B------:R-:W1:Y:S02]  /*1f40*/  LDCU UR4, c[0x0][0x360] ;  /* 0x00006c00ff0477ac */ /* 0x000e640008000800 */
[----:B-1----:R-:W-:Y:S01]  /*1f50*/  UIADD3 UR4, UPT, UPT, UR4, -0x1, URZ ;  /* 0xffffffff04047890 */ /* 0x002fe2000fffe0ff */
[----:B0-----:R-:W-:-:S05]  /*1f60*/  IADD3 R36, PT, PT, R36, -0x1, RZ ;  /* 0xffffffff24247810 */ /* 0x001fca0007ffe0ff */
[----:B------:R-:W-:-:S04]  /*1f70*/  ISETP.GT.U32.AND P5, PT, R19, UR4, PT ;  /* 0x0000000413007c0c */ /* 0x000fc8000bfa4070 */
[----:B------:R-:W-:-:S04]  /*1f80*/  ISETP.EQ.AND P5, PT, R36, UR5, P5 ;  /* 0x0000000524007c0c */ /* 0x000fc8000afa2270 */
[----:B------:R-:W-:-:S13]  /*1f90*/  PLOP3.LUT P5, PT, P5, P6, PT, 0xf8, 0x8f ;  /* 0x00000000008f781c */ /* 0x000fda0002fadf70 */
[----:B------:R-:W2:Y:S01]  /*1fa0*/  @!P5 LDG.E R37, desc[UR6][R4.64] ;  /* 0x000000060425d981 */ /* 0x000ea2000c1e1900 */
[----:B------:R-:W-:Y:S01]  /*1fb0*/  FADD R38, R41, R28 ;  /* 0x0000001c29267221 */ /* 0x000fe20000000000 */
[----:B------:R-:W-:Y:S02]  /*1fc0*/  IMAD.MOV.U32 R28, RZ, RZ, RZ ;  /* 0x000000ffff1c7224 */ /* 0x000fe400078e00ff */
[----:B--2---:R-:W-:Y:S01]  /*1fd0*/  @!P5 FMUL R28, RZ, R37 ;  /* 0x00000025ff1cd220 */ /* 0x004fe20000400000 */
[----:B------:R-:W-:-:S04]  /*1fe0*/  ISETP.GE.U32.AND P5, PT, R19, UR4, PT ;  /* 0x0000000413007c0c */ /* 0x000fc8000bfa6070 */
[----:B------:R-:W-:-:S04]  /*1ff0*/  ISETP.NE.OR P5, PT, R36, UR5, !P5 ;  /* 0x0000000524007c0c */ /* 0x000fc8000efa5670 */
[----:B------:R-:W-:-:S13]  /*2000*/  PLOP3.LUT P6, PT, P5, P4, PT, 0x8f, 0xf8 ;  /* 0x0000000000f8781c */ /* 0x000fda0002fc9177 */
[----:B------:R-:W2:Y:S01]  /*2010*/  @!P6 LDG.E R19, desc[UR6][R14.64+0x4] ;  /* 0x000004060e13e981 */ /* 0x000ea2000c1e1900 */
[----:B------:R-:W-:Y:S02]  /*2020*/  P2R R40, PR, RZ, 0x10 ;  /* 0x00000010ff287803 */ /* 0x000fe40000000000 */
[----:B------:R-:W-:Y:S01]  /*2030*/  ISETP.NE.AND P4, PT, R35, RZ, PT ;  /* 0x000000ff2300720c */ /* 0x000fe20003f85270 */
[----:B------:R-:W-:Y:S02]  /*2040*/  IMAD.MOV.U32 R35, RZ, RZ, RZ ;  /* 0x000000ffff237224 */ /* 0x000fe400078e00ff */
[----:B--2---:R-:W-:Y:S01]  /*2050*/  @!P6 FMUL R35, RZ, R19 ;  /* 0x00000013ff23e220 */ /* 0x004fe20000400000 */
[----:B------:R-:W-:-:S13]  /*2060*/  PLOP3.LUT P6, PT, P5, P0, PT, 0x8f, 0xf8 ;  /* 0x0000000000f8781c */ /* 0x000fda0002fc1177 */
[----:B------:R-:W2:Y:S01]  /*2070*/  @!P6 LDG.E R19, desc[UR6][R2.64+0x10] ;  /* 0x000010060213e981 */ /* 0x000ea2000c1e1900 */
[----:B------:R-:W-:Y:S02]  /*2080*/  CS2R R36, SRZ ;  /* 0x0000000000247805 */ /* 0x000fe4000001ff00 */
[----:B--2---:R-:W-:Y:S01]  /*2090*/  @!P6 FMUL R36, RZ, R19 ;  /* 0x00000013ff24e220 */ /* 0x004fe20000400000 */
[----:B------:R-:W-:-:S13]  /*20a0*/  PLOP3.LUT P6, PT, P5, P3, PT, 0x8f, 0xf8 ;  /* 0x0000000000f8781c */ /* 0x000fda0002fc7177 */
[----:B------:R-:W2:Y:S01]  /*20b0*/  @!P6 LDG.E R19, desc[UR6][R12.64+0x4] ;  /* 0x000004060c13e981 */ /* 0x000ea2000c1e1900 */
[----:B------:R-:W-:-:S04]  /*20c0*/  FADD R21, R38, R21 ;  /* 0x0000001526157221 */ /* 0x000fc80000000000 */
[----:B------:R-:W-:Y:S01]  /*20d0*/  FADD R0, R21, R0 ;  /* 0x0000000015007221 */ /* 0x000fe20000000000 */
[----:B--2---:R-:W-:Y:S01]  /*20e0*/  @!P6 FMUL R37, RZ, R19 ;  /* 0x00000013ff25e220 */ /* 0x004fe20000400000 */
[----:B------:R-:W-:Y:S02]  /*20f0*/  PLOP3.LUT P6, PT, P5, P1, PT, 0x8f, 0xf8 ;  /* 0x0000000000f8781c */ /* 0x000fe40002fc3177 */
[----:B------:R-:W-:-:S11]  /*2100*/  FADD R19, R0, R23 ;  /* 0x0000001700137221 */ /* 0x000fd60000000000 */
[----:B------:R-:W2:Y:S01]  /*2110*/  @!P6 LDG.E R0, desc[UR6][R8.64+0x4] ;  /* 0x000004060800e981 */ /* 0x000ea2000c1e1900 */
[----:B------:R-:W-:Y:S01]  /*2120*/  MOV R23, RZ ;  /* 0x000000ff00177202 */ /* 0x000fe20000000f00 */
[----:B--2---:R-:W-:Y:S01]  /*2130*/  @!P6 FMUL R23, RZ, R0 ;  /* 0x00000000ff17e220 */ /* 0x004fe20000400000 */
[----:B------:R-:W-:-:S13]  /*2140*/  PLOP3.LUT P6, PT, P5, P4, PT, 0x8f, 0xf8 ;  /* 0x0000000000f8781c */ /* 0x000fda0002fc9177 */
[----:B------:R-:W2:Y:S01]  /*2150*/  @!P6 LDG.E R0, desc[UR6][R6.64+0x4] ;  /* 0x000004060600e981 */ /* 0x000ea2000c1e1900 */
[----:B------:R-:W-:Y:S01]  /*2160*/  ISETP.NE.AND P2, PT, R45, RZ, PT ;  /* 0x000000ff2d00720c */ /* 0x000fe20003f45270 */
[----:B------:R-:W-:Y:S02]  /*2170*/  IMAD.MOV.U32 R38, RZ, RZ, RZ ;  /* 0x000000ffff267224 */ /* 0x000fe400078e00ff */
[----:B------:R-:W-:-:S04]  /*2180*/  FADD R16, R19, R16 ;  /* 0x0000001013107221 */ /* 0x000fc80000000000 */
[----:B------:R-:W-:Y:S01]  /*2190*/  FADD R16, R16, R17 ;  /* 0x0000001110107221 */ /* 0x000fe20000000000 */
[----:B------:R-:W-:Y:S01]  /*21a0*/  P2R R41, PR, RZ, 0x1 ;  /* 0x00000001ff297803 */ /* 0x000fe20000000000 */
[----:B--2---:R-:W-:Y:S01]  /*21b0*/  @!P6 FMUL R38, RZ, R0 ;  /* 0x00000000ff26e220 */ /* 0x004fe20000400000 */
[----:B------:R-:W-:-:S13]  /*21c0*/  PLOP3.LUT P6, PT, P5, P2, PT, 0x8f, 0xf8 ;  /* 0x0000000000f8781c */ /* 0x000fda0002fc5177 */
[----:B------:R-:W2:Y:S01]  /*21d0*/  @!P6 LDG.E R17, desc[UR6][R10.64+0x4] ;  /* 0x000004060a11e981 */ /* 0x000ea2000c1e1900 */
[----:B------:R-:W-:-:S04]  /*21e0*/  ISETP.NE.AND P0, PT, R48, RZ, PT ;  /* 0x000000ff3000720c */ /* 0x000fc80003f05270 */
[----:B------:R-:W-:Y:S02]  /*21f0*/  P2R R44, PR, RZ, 0x1 ;  /* 0x00000001ff2c7803 */ /* 0x000fe40000000000 */
[----:B------:R-:W-:-:S04]  /*2200*/  ISETP.NE.AND P0, PT, R43, RZ, PT ;  /* 0x000000ff2b00720c */ /* 0x000fc80003f05270 */
[----:B------:R-:W-:Y:S01]  /*2210*/  PLOP3.LUT P5, PT, P5, P0, PT, 0x8f, 0xf8 ;  /* 0x0000000000f8781c */ /* 0x000fe20002fa1177 */
[----:B------:R-:W-:Y:S02]  /*2220*/  IMAD.MOV.U32 R0, RZ, RZ, RZ ;  /* 0x000000ffff007224 */ /* 0x000fe400078e00ff */
[----:B--2---:R-:W-:-:S10]  /*2230*/  @!P6 FMUL R0, RZ, R17 ;  /* 0x00000011ff00e220 */ /* 0x004fd40000400000 */
[----:B------:R-:W2:Y:S01]  /*2240*/  @!P5 LDG.E R17, desc[UR6][R4.64+0x4] ;  /* 0x000004060411d981 */ /* 0x000ea2000c1e1900 */
[----:B------:R-:W-:Y:S01]  /*2250*/  ISETP.NE.AND P0, PT, R44, RZ, PT ;  /* 0x000000ff2c00720c */ /* 0x000fe20003f05270 */
[----:B------:R-:W-:Y:S01]  /*2260*/  FADD R29, R16, R29 ;  /* 0x0000001d101d7221 */ /* 0x000fe20000000000 */
[----:B------:R-:W-:Y:S01]  /*2270*/  HFMA2 R16, -RZ, RZ, 0, 0 ;  /* 0x00000000ff107431 */ /* 0x000fe200000001ff */
[----:B------:R-:W-:Y:S01]  /*2280*/  ISETP.NE.AND P6, PT, R47, RZ, PT ;  /* 0x000000ff2f00720c */ /* 0x000fe20003fc5270 */
[----:B--2---:R-:W-:-:S09]  /*2290*/  @!P5 FMUL R16, RZ, R17 ;  /* 0x00000011ff10d220 */ /* 0x004fd20000400000 */
[----:B------:R-:W2:Y:S01]  /*22a0*/  @!P0 LDG.E R17, desc[UR6][R14.64+0x8] ;  /* 0x000008060e118981 */ /* 0x000ea2000c1e1900 */
[----:B------:R-:W-:Y:S01]  /*22b0*/  IMAD.MOV.U32 R19, RZ, RZ, RZ ;  /* 0x000000ffff137224 */ /* 0x000fe200078e00ff */
[----:B------:R-:W-:Y:S01]  /*22c0*/  ISETP.NE.AND P3, PT, R49, RZ, PT ;  /* 0x000000ff3100720c */ /* 0x000fe20003f65270 */
[----:B--2---:R-:W-:Y:S02]  /*22d0*/  @!P0 FMUL R19, RZ, R17 ;  /* 0x00000011ff138220 */ /* 0x004fe40000400000 */
[----:B------:R-:W2:Y:S01]  /*22e0*/  @!P6 LDG.E R17, desc[UR6][R2.64+0x14] ;  /* 0x000014060211e981 */ /* 0x000ea2000c1e1900 */
[----:B------:R-:W-:Y:S02]  /*22f0*/  IMAD.MOV.U32 R21, RZ, RZ, RZ ;  /* 0x000000ffff157224 */ /* 0x000fe400078e00ff */
[----:B------:R-:W-:Y:S01]  /*2300*/  FADD R29, R29, R32 ;  /* 0x000000201d1d7221 */ /* 0x000fe20000000000 */
[----:B--2---:R-:W-:-:S06]  /*2310*/  @!P6 FMUL R21, RZ, R17 ;  /* 0x00000011ff15e220 */ /* 0x004fcc0000400000 */
[----:B------:R-:W2:Y:S01]  /*2320*/  @!P3 LDG.E R17, desc[UR6][R12.64+0x8] ;  /* 0x000008060c11b981 */ /* 0x000ea2000c1e1900 */
[----:B------:R-:W-:Y:S01]  /*2330*/  FADD R29, R29, R24 ;  /* 0x000000181d1d7221 */ /* 0x000fe20000000000 */
[----:B------:R-:W-:Y:S02]  /*2340*/  MOV R24, RZ ;  /* 0x000000ff00187202 */ /* 0x000fe40000000f00 */
[----:B------:R-:W-:Y:S01]  /*2350*/  ISETP.NE.AND P5, PT, R34, RZ, PT ;  /* 0x000000ff2200720c */ /* 0x000fe20003fa5270 */
[----:B--2---:R-:W-:Y:S01]  /*2360*/  @!P3 FMUL R24, RZ, R17 ;  /* 0x00000011ff18b220 */ /* 0x004fe20000400000 */
[----:B------:R-:W-:-:S04]  /*2370*/  ISETP.NE.AND P3, PT, R51, RZ, PT ;  /* 0x000000ff3300720c */ /* 0x000fc80003f65270 */
[----:B------:R-:W-:-:S13]  /*2380*/  PLOP3.LUT P5, PT, P3, P5, PT, 0x8f, 0xf8 ;  /* 0x0000000000f8781c */ /* 0x000fda0001fab177 */
[----:B------:R-:W2:Y:S01]  /*2390*/  @!P5 LDG.E R17, desc[UR6][R8.64+0x8] ;  /* 0x000008060811d981 */ /* 0x000ea2000c1e1900 */
[----:B------:R-:W-:Y:S01]  /*23a0*/  ISETP.NE.AND P4, PT, R52, RZ, PT ;  /* 0x000000ff3400720c */ /* 0x000fe20003f85270 */
[----:B------:R-:W-:-:S04]  /*23b0*/  FADD R28, R29, R28 ;  /* 0x0000001c1d1c7221 */ /* 0x000fc80000000000 */
[----:B------:R-:W-:Y:S01]  /*23c0*/  FADD R35, R28, R35 ;  /* 0x000000231c237221 */ /* 0x000fe20000000000 */
[----:B------:R-:W-:Y:S02]  /*23d0*/  CS2R R28, SRZ ;  /* 0x00000000001c7805 */ /* 0x000fe4000001ff00 */
[----:B------:R-:W-:Y:S01]  /*23e0*/  ISETP.NE.AND P2, PT, R55, RZ, PT ;  /* 0x000000ff3700720c */ /* 0x000fe20003f45270 */
[----:B--2---:R-:W-:-:S04]  /*23f0*/  @!P5 FMUL R28, RZ, R17 ;  /* 0x00000011ff1cd220 */ /* 0x004fc80000400000 */
[----:B------:R-:W2:Y:S02]  /*2400*/  @!P4 LDG.E R17, desc[UR6][R6.64+0x8] ;  /* 0x000008060611c981 */ /* 0x000ea4000c1e1900 */
[----:B--2---:R-:W-:-:S06]  /*2410*/  @!P4 FMUL R29, RZ, R17 ;  /* 0x00000011ff1dc220 */ /* 0x004fcc0000400000 */
[----:B------:R-:W2:Y:S01]  /*2420*/  @!P2 LDG.E R17, desc[UR6][R10.64+0x8] ;  /* 0x000008060a11a981 */ /* 0x000ea2000c1e1900 */
[----:B------:R-:W-:Y:S01]  /*2430*/  IMAD.MOV.U32 R32, RZ, RZ, RZ ;  /* 0x000000ffff207224 */ /* 0x000fe200078e00ff */
[----:B------:R-:W-:Y:S01]  /*2440*/  ISETP.NE.AND P4, PT, R40, RZ, PT ;  /* 0x000000ff2800720c */ /* 0x000fe20003f85270 */
[----:B------:R-:W-:Y:S01]  /*2450*/  FADD R36, R35, R36 ;  /* 0x0000002423247221 */ /* 0x000fe20000000000 */
[----:B--2---:R-:W-:Y:S01]  /*2460*/  @!P2 FMUL R32, RZ, R17 ;  /* 0x00000011ff20a220 */ /* 0x004fe20000400000 */
[----:B------:R-:W-:-:S04]  /*2470*/  ISETP.NE.AND P2, PT, R50, RZ, PT ;  /* 0x000000ff3200720c */ /* 0x000fc80003f45270 */
[----:B------:R-:W-:-:S13]  /*2480*/  PLOP3.LUT P4, PT, P2, P4, PT, 0x8f, 0xf8 ;  /* 0x0000000000f8781c */ /* 0x000fda0001789177 */
[----:B------:R-:W2:Y:S04]  /*2490*/  @!P4 LDG.E R17, desc[UR6][R14.64+0xc] ;  /* 0x00000c060e11c981 */ /* 0x000ea8000c1e1900 */
[----:B------:R0:W3:Y:S01]  /*24a0*/  @!P4 LDG.E R35, desc[UR6][R14.64+0xc] ;  /* 0x00000c060e23c981 */ /* 0x0000e2000c1e1900 */
[----:B------:R-:W-:Y:S01]  /*24b0*/  IMAD.MOV.U32 R34, RZ, RZ, RZ ;  /* 0x000000ffff227224 */ /* 0x000fe200078e00ff */
[----:B------:R-:W-:Y:S02]  /*24c0*/  ISETP.NE.AND P5, PT, R43, RZ, PT ;  /* 0x000000ff2b00720c */ /* 0x000fe40003fa5270 */
[----:B------:R-:W-:Y:S02]  /*24d0*/  ISETP.NE.AND P0, PT, R41, RZ, PT ;  /* 0x000000ff2900720c */ /* 0x000fe40003f05270 */
[----:B------:R-:W-:-:S02]  /*24e0*/  PLOP3.LUT P3, PT, P3, P5, PT, 0x8f, 0xf8 ;  /* 0x0000000000f8781c */ /* 0x000fc40001f6b177 */
[----:B------:R-:W-:Y:S02]  /*24f0*/  PLOP3.LUT P5, PT, P2, P0, PT, 0x8f, 0xf8 ;  /* 0x0000000000f8781c */ /* 0x000fe400017a1177 */
[----:B------:R-:W-:Y:S02]  /*2500*/  ISETP.NE.AND P6, PT, R42, RZ, PT ;  /* 0x000000ff2a00720c */ /* 0x000fe40003fc5270 */
[----:B0-----:R-:W-:Y:S02]  /*2510*/  P2R R14, PR, RZ, 0x8 ;  /* 0x00000008ff0e7803 */ /* 0x001fe40000000000 */
[----:B------:R-:W-:Y:S02]  /*2520*/  ISETP.NE.AND P0, PT, R46, RZ, PT ;  /* 0x000000ff2e00720c */ /* 0x000fe40003f05270 */
[----:B------:R-:W-:Y:S02]  /*2530*/  ISETP.NE.AND P3, PT, R43, RZ, PT ;  /* 0x000000ff2b00720c */ /* 0x000fe40003f65270 */
[----:B------:R-:W-:-:S02]  /*2540*/  PLOP3.LUT P0, PT, P2, P0, PT, 0x8f, 0xf8 ;  /* 0x0000000000f8781c */ /* 0x000fc40001701177 */
[----:B------:R-:W-:Y:S01]  /*2550*/  PLOP3.LUT P1, PT, P2, P1, PT, 0x8f, 0xf8 ;  /* 0x0000000000f8781c */ /* 0x000fe20001723177 */
[----:B------:R-:W4:Y:S01]  /*2560*/  @!P5 LDG.E R40, desc[UR6][R2.64+0x18] ;  /* 0x000018060228d981 */ /* 0x000f22000c1e1900 */
[----:B------:R-:W-:-:S03]  /*2570*/  PLOP3.LUT P6, PT, P2, P6, PT, 0x8f, 0xf8 ;  /* 0x0000000000f8781c */ /* 0x000fc600017cd177 */
[----:B------:R0:W5:Y:S01]  /*2580*/  @!P5 LDG.E R42, desc[UR6][R2.64+0x18] ;  /* 0x00001806022ad981 */ /* 0x000162000c1e1900 */
[----:B------:R-:W-:-:S04]  /*2590*/  FADD R36, R36, R37 ;  /* 0x0000002524247221 */ /* 0x000fc80000000000 */
[----:B------:R-:W-:Y:S01]  /*25a0*/  FADD R23, R36, R23 ;  /* 0x0000001724177221 */ /* 0x000fe20000000000 */
[----:B------:R-:W5:Y:S03]  /*25b0*/  @!P0 LDG.E R37, desc[UR6][R6.64+0xc] ;  /* 0x00000c0606258981 */ /* 0x000f66000c1e1900 */
[----:B------:R-:W-:Y:S01]  /*25c0*/  FADD R45, R23, R38 ;  /* 0x00000026172d7221 */ /* 0x000fe20000000000 */
[----:B------:R-:W5:Y:S04]  /*25d0*/  @!P6 LDG.E R36, desc[UR6][R10.64+0xc] ;  /* 0x00000c060a24e981 */ /* 0x000f68000c1e1900 */
[----:B------:R-:W5:Y:S04]  /*25e0*/  @!P0 LDG.E R38, desc[UR6][R6.64+0xc] ;  /* 0x00000c0606268981 */ /* 0x000f68000c1e1900 */
[----:B------:R-:W5:Y:S01]  /*25f0*/  @!P6 LDG.E R23, desc[UR6][R10.64+0xc] ;  /* 0x00000c060a17e981 */ /* 0x000f62000c1e1900 */
[----:B--2---:R-:W-:Y:S01]  /*2600*/  @!P4 FMUL R34, RZ, R17 ;  /* 0x00000011ff22c220 */ /* 0x004fe20000400000 */
[----:B------:R-:W-:-:S02]  /*2610*/  HFMA2 R17, -RZ, RZ, 0, 0 ;  /* 0x00000000ff117431 */ /* 0x000fc400000001ff */
[----:B---3--:R-:W-:Y:S01]  /*2620*/  @!P4 FMUL R17, RZ, R35 ;  /* 0x00000023ff11c220 */ /* 0x008fe20000400000 */
[----:B------:R-:W-:Y:S01]  /*2630*/  ISETP.NE.AND P4, PT, R39, RZ, PT ;  /* 0x000000ff2700720c */ /* 0x000fe20003f85270 */
[----:B------:R-:W2:Y:S03]  /*2640*/  @!P1 LDG.E R35, desc[UR6][R8.64+0xc] ;  /* 0x00000c0608239981 */ /* 0x000ea6000c1e1900 */
[----:B------:R-:W-:Y:S01]  /*2650*/  PLOP3.LUT P4, PT, P2, P4, PT, 0x8f, 0xf8 ;  /* 0x0000000000f8781c */ /* 0x000fe20001789177 */
[----:B------:R-:W3:Y:S01]  /*2660*/  @!P1 LDG.E R39, desc[UR6][R8.64+0xc] ;  /* 0x00000c0608279981 */ /* 0x000ee2000c1e1900 */
[----:B------:R-:W-:Y:S02]  /*2670*/  PLOP3.LUT P2, PT, P2, P3, PT, 0x8f, 0xf8 ;  /* 0x0000000000f8781c */ /* 0x000fe40001747177 */
[----:B------:R-:W-:-:S09]  /*2680*/  ISETP.NE.AND P3, PT, R14, RZ, PT ;  /* 0x000000ff0e00720c */ /* 0x000fd20003f65270 */
[----:B------:R-:W3:Y:S04]  /*2690*/  @!P4 LDG.E R43, desc[UR6][R12.64+0xc] ;  /* 0x00000c060c2bc981 */ /* 0x000ee8000c1e1900 */
[----:B------:R-:W3:Y:S04]  /*26a0*/  @!P3 LDG.E R44, desc[UR6][R4.64+0x8] ;  /* 0x00000806042cb981 */ /* 0x000ee8000c1e1900 */
[----:B------:R-:W3:Y:S04]  /*26b0*/  @!P4 LDG.E R41, desc[UR6][R12.64+0xc] ;  /* 0x00000c060c29c981 */ /* 0x000ee8000c1e1900 */
[----:B------:R-:W3:Y:S04]  /*26c0*/  @!P2 LDG.E R14, desc[UR6][R4.64+0xc] ;  /* 0x00000c06040ea981 */ /* 0x000ee8000c1e1900 */
[----:B------:R1:W3:Y:S01]  /*26d0*/  @!P2 LDG.E R15, desc[UR6][R4.64+0xc] ;  /* 0x00000c06040fa981 */ /* 0x0002e2000c1e1900 */
[----:B------:R-:W-:-:S04]  /*26e0*/  FADD R45, R45, R0 ;  /* 0x000000002d2d7221 */ /* 0x000fc80000000000 */
[----:B------:R-:W-:-:S04]  /*26f0*/  FADD R16, R45, R16 ;  /* 0x000000102d107221 */ /* 0x000fc80000000000 */
[----:B------:R-:W-:Y:S01]  /*2700*/  FADD R16, R16, R19 ;  /* 0x0000001310107221 */ /* 0x000fe20000000000 */
[----:B------:R-:W-:-:S03]  /*2710*/  FADD R30, R27, R30 ;  /* 0x0000001e1b1e7221 */ /* 0x000fc60000000000 */
[----:B------:R-:W-:Y:S01]  /*2720*/  FADD R21, R16, R21 ;  /* 0x0000001510157221 */ /* 0x000fe20000000000 */
[----:B------:R-:W-:-:S03]  /*2730*/  FADD R31, R30, R31 ;  /* 0x0000001f1e1f7221 */ /* 0x000fc60000000000 */
[----:B------:R-:W-:Y:S01]  /*2740*/  FADD R21, R21, R24 ;  /* 0x0000001815157221 */ /* 0x000fe20000000000 */
[----:B------:R-:W-:-:S03]  /*2750*/  FADD R31, R31, R22 ;  /* 0x000000161f1f7221 */ /* 0x000fc60000000000 */
[----:B------:R-:W-:Y:S01]  /*2760*/  FADD R28, R21, R28 ;  /* 0x0000001c151c7221 */ /* 0x000fe20000000000 */
[----:B0-----:R-:W-:-:S03]  /*2770*/  CS2R R2, SRZ ;  /* 0x0000000000027805 */ /* 0x001fc6000001ff00 */
[----:B------:R-:W-:Y:S01]  /*2780*/  FADD R29, R28, R29 ;  /* 0x0000001d1c1d7221 */ /* 0x000fe20000000000 */
[----:B------:R-:W-:-:S03]  /*2790*/  FADD R26, R31, R26 ;  /* 0x0000001a1f1a7221 */ /* 0x000fc60000000000 */
[----:B------:R-:W-:Y:S01]  /*27a0*/  FADD R29, R29, R32 ;  /* 0x000000201d1d7221 */ /* 0x000fe20000000000 */
[----:B------:R-:W-:Y:S01]  /*27b0*/  FADD R33, R26, R33 ;  /* 0x000000211a217221 */ /* 0x000fe20000000000 */
[----:B----4-:R-:W-:-:S03]  /*27c0*/  @!P5 FMUL R3, RZ, R40 ;  /* 0x00000028ff03d220 */ /* 0x010fc60000400000 */
[----:B------:R-:W-:Y:S01]  /*27d0*/  FADD R20, R33, R20 ;  /* 0x0000001421147221 */ /* 0x000fe20000000000 */
[----:B-1----:R-:W-:-:S03]  /*27e0*/  CS2R R4, SRZ ;  /* 0x0000000000047805 */ /* 0x002fc6000001ff00 */
[----:B------:R-:W-:Y:S01]  /*27f0*/  FADD R25, R20, R25 ;  /* 0x0000001914197221 */ /* 0x000fe20000000000 */
[----:B------:R-:W-:Y:S02]  /*2800*/  IMAD.MOV.U32 R0, RZ, RZ, RZ ;  /* 0x000000ffff007224 */ /* 0x000fe400078e00ff */
[----:B-----5:R-:W-:Y:S01]  /*2810*/  @!P5 FMUL R0, RZ, R42 ;  /* 0x0000002aff00d220 */ /* 0x020fe20000400000 */
[----:B------:R-:W-:-:S04]  /*2820*/  FADD R25, R25, R34 ;  /* 0x0000002219197221 */ /* 0x000fc80000000000 */
[----:B------:R-:W-:Y:S01]  /*2830*/  FADD R25, R25, R0 ;  /* 0x0000000019197221 */ /* 0x000fe20000000000 */
[----:B------:R-:W-:Y:S01]  /*2840*/  MOV R0, RZ ;  /* 0x000000ff00007202 */ /* 0x000fe20000000f00 */
[----:B------:R-:W-:Y:S01]  /*2850*/  BSSY.RECONVERGENT B0, `(.L_x_0) ;  /* 0x000002d000007945 */ /* 0x000fe20003800200 */
[----:B--2---:R-:W-:Y:S01]  /*2860*/  @!P1 FMUL R5, RZ, R35 ;  /* 0x00000023ff059220 */ /* 0x004fe20000400000 */
[----:B---3--:R-:W-:-:S04]  /*2870*/  @!P3 FMUL R2, RZ, R44 ;  /* 0x0000002cff02b220 */ /* 0x008fc80000400000 */
[----:B------:R-:W-:-:S04]  /*2880*/  FADD R6, R29, R2 ;  /* 0x000000021d067221 */ /* 0x000fc80000000000 */
[----:B------:R-:W-:Y:S01]  /*2890*/  FADD R6, R6, R17 ;  /* 0x0000001106067221 */ /* 0x000fe20000000000 */
[----:B------:R-:W-:-:S03]  /*28a0*/  @!P4 FMUL R4, RZ, R43 ;  /* 0x0000002bff04c220 */ /* 0x000fc60000400000 */
[----:B------:R-:W-:Y:S01]  /*28b0*/  FADD R7, R6, R3 ;  /* 0x0000000306077221 */ /* 0x000fe20000000000 */
[----:B------:R-:W-:-:S03]  /*28c0*/  IMAD.MOV.U32 R2, RZ, RZ, RZ ;  /* 0x000000ffff027224 */ /* 0x000fc600078e00ff */
[----:B------:R-:W-:Y:S01]  /*28d0*/  FADD R4, R7, R4 ;  /* 0x0000000407047221 */ /* 0x000fe20000000000 */
[----:B------:R-:W-:Y:S01]  /*28e0*/  @!P4 FMUL R2, RZ, R41 ;  /* 0x00000029ff02c220 */ /* 0x000fe20000400000 */
[----:B------:R-:W-:Y:S02]  /*28f0*/  IMAD.MOV.U32 R3, RZ, RZ, RZ ;  /* 0x000000ffff037224 */ /* 0x000fe400078e00ff */
[----:B------:R-:W-:Y:S01]  /*2900*/  FADD R6, R4, R5 ;  /* 0x0000000504067221 */ /* 0x000fe20000000000 */
[----:B------:R-:W-:Y:S02]  /*2910*/  HFMA2 R4, -RZ, RZ, 0, 0 ;  /* 0x00000000ff047431 */ /* 0x000fe400000001ff */
[----:B------:R-:W-:Y:S01]  /*2920*/  FADD R25, R25, R2 ;  /* 0x0000000219197221 */ /* 0x000fe20000000000 */
[----:B------:R-:W-:Y:S01]  /*2930*/  @!P1 FMUL R0, RZ, R39 ;  /* 0x00000027ff009220 */ /* 0x000fe20000400000 */
[----:B------:R-:W-:Y:S01]  /*2940*/  @!P0 FMUL R3, RZ, R37 ;  /* 0x00000025ff038220 */ /* 0x000fe20000400000 */
[----:B------:R-:W-:-:S02]  /*2950*/  IMAD.MOV.U32 R2, RZ, RZ, RZ ;  /* 0x000000ffff027224 */ /* 0x000fc400078e00ff */
[----:B------:R-:W-:Y:S01]  /*2960*/  @!P0 FMUL R2, RZ, R38 ;  /* 0x00000026ff028220 */ /* 0x000fe20000400000 */
[----:B------:R-:W-:Y:S01]  /*2970*/  FADD R25, R25, R0 ;  /* 0x0000000019197221 */ /* 0x000fe20000000000 */
[----:B------:R-:W-:Y:S01]  /*2980*/  FADD R5, R6, R3 ;  /* 0x0000000306057221 */ /* 0x000fe20000000000 */
[----:B------:R-:W-:Y:S01]  /*2990*/  @!P6 FMUL R4, RZ, R36 ;  /* 0x00000024ff04e220 */ /* 0x000fe20000400000 */
[----:B------:R-:W-:Y:S02]  /*29a0*/  IMAD.MOV.U32 R0, RZ, RZ, RZ ;  /* 0x000000ffff007224 */ /* 0x000fe400078e00ff */
[----:B------:R-:W-:Y:S01]  /*29b0*/  FADD R25, R25, R2 ;  /* 0x0000000219197221 */ /* 0x000fe20000000000 */
[----:B------:R-:W-:Y:S02]  /*29c0*/  IMAD.MOV.U32 R3, RZ, RZ, RZ ;  /* 0x000000ffff037224 */ /* 0x000fe400078e00ff */
[----:B------:R-:W-:Y:S01]  /*29d0*/  @!P6 FMUL R0, RZ, R23 ;  /* 0x00000017ff00e220 */ /* 0x000fe20000400000 */
[----:B------:R-:W-:Y:S01]  /*29e0*/  FADD R4, R5, R4 ;  /* 0x0000000405047221 */ /* 0x000fe20000000000 */
[----:B------:R-:W-:Y:S01]  /*29f0*/  @!P2 FMUL R3, RZ, R14 ;  /* 0x0000000eff03a220 */ /* 0x000fe20000400000 */
[----:B------:R-:W-:Y:S01]  /*2a00*/  MOV R2, RZ ;  /* 0x000000ff00027202 */ /* 0x000fe20000000f00 */
[----:B------:R-:W-:Y:S01]  /*2a10*/  FADD R25, R25, R0 ;  /* 0x0000000019197221 */ /* 0x000fe20000000000 */
[----:B------:R-:W-:Y:S01]  /*2a20*/  @!P2 FMUL R2, RZ, R15 ;  /* 0x0000000fff02a220 */ /* 0x000fe20000400000 */
[----:B------:R-:W-:-:S03]  /*2a30*/  FADD R3, R4, R3 ;  /* 0x0000000304037221 */ /* 0x000fc60000000000 */
[----:B------:R-:W-:Y:S01]  /*2a40*/  FADD R2, R25, R2 ;  /* 0x0000000219027221 */ /* 0x000fe20000000000 */
[----:B------:R-:W-:-:S04]  /*2a50*/  FMUL R3, R3, R3 ;  /* 0x0000000303037220 */ /* 0x000fc80000400000 */
[----:B------:R-:W-:-:S04]  /*2a60*/  FFMA R0, R2, R2, R3 ;  /* 0x0000000202007223 */ /* 0x000fc80000000003 */
[----:B------:R-:W-:Y:S01]  /*2a70*/  VIADD R2, R0, 0xf3000000 ;  /* 0xf300000000027836 */ /* 0x000fe20000000000 */
[----:B------:R0:W1:Y:S04]  /*2a80*/  MUFU.RSQ R3, R0 ;  /* 0x0000000000037308 */ /* 0x0000680000001400 */
[----:B------:R-:W-:-:S13]  /*2a90*/  ISETP.GT.U32.AND P0, PT, R2, 0x727fffff, PT ;  /* 0x727fffff0200780c */ /* 0x000fda0003f04070 */
[----:B01----:R-:W-:Y:S05]  /*2aa0*/  @!P0 BRA `(.L_x_1) ;  /* 0x00000000000c8947 */ /* 0x003fea0003800000 */
[----:B------:R-:W-:-:S07]  /*2ab0*/  MOV R7, 0x2ad0 ;  /* 0x00002ad000077802 */ /* 0x000fce0000000f00 */
[----:B------:R-:W-:Y:S05]  /*2ac0*/  CALL.REL.NOINC `($__internal_0_$__cuda_sm20_sqrt_rn_f32_slowpath) ;  /* 0x0000000000307944 */ /* 0x000fea0003c00000 */
[----:B------:R-:W-:Y:S05]  /*2ad0*/  BRA `(.L_x_2) ;  /* 0x0000000000107947 */ /* 0x000fea0003800000 */
.L_x_1:
[----:B------:R-:W-:Y:S01]  /*2ae0*/  FMUL.FTZ R5, R0, R3 ;  /* 0x0000000300057220 */ /* 0x000fe20000410000 */
[----:B------:R-:W-:-:S03]  /*2af0*/  FMUL.FTZ R2, R3, 0.5 ;  /* 0x3f00000003027820 */ /* 0x000fc60000410000 */
[----:B------:R-:W-:-:S04]  /*2b00*/  FFMA R0, -R5, R5, R0 ;  /* 0x0000000505007223 */ /* 0x000fc80000000100 */
[----:B------:R-:W-:-:S07]  /*2b10*/  FFMA R5, R0, R2, R5 ;  /* 0x0000000200057223 */ /* 0x000fce0000000005 */
.L_x_2:
[----:B------:R-:W-:Y:S05]  /*2b20*/  BSYNC.RECONVERGENT B0 ;  /* 0x0000000000007941 */ /* 0x000fea0003800200 */
.L_x_0:
[----:B------:R-:W0:Y:S01]  /*2b30*/  LDCU.64 UR4, c[0x0][0x380] ;  /* 0x00007000ff0477ac */ /* 0x000e220008000a00 */
[----:B------:R-:W-:Y:S02]  /*2b40*/  SHF.R.S32.HI R3, RZ, 0x1f, R18 ;  /* 0x0000001fff037819 */ /* 0x000fe40000011412 */
[----:B0-----:R-:W-:-:S04]  /*2b50*/  LEA R2, P0, R18, UR4, 0x2 ;  /* 0x0000000412027c11 */ /* 0x001fc8000f8010ff */
[----:B------:R-:W-:-:S05]  /*2b60*/  LEA.HI.X R3, R18, UR5, R3, 0x2, P0 ;  /* 0x0000000512037c11 */ /* 0x000fca00080f1403 */
[----:B------:R-:W-:Y:S01]  /*2b70*/  STG.E desc[UR6][R2.64], R5 ;  /* 0x0000000502007986 */ /* 0x000fe2000c101906 */
[----:B------:R-:W-:Y:S05]  /*2b80*/  EXIT ;  /* 0x000000000000794d */ /* 0x000fea0003800000 */
        .weak           $__internal_0_$__cuda_sm20_sqrt_rn_f32_slowpath
        .type           $__internal_0_$__cuda_sm20_sqrt_rn_f32_slowpath,@function
        .size           $__internal_0_$__cuda_sm20_sqrt_rn_f32_slowpath,(.L_x_7 - $__internal_0_$__cuda_sm20_sqrt_rn_f32_slowpath)
$__internal_0_$__cuda_sm20_sqrt_rn_f32_slowpath:
[----:B------:R-:W-:-:S13]  /*2b90*/  LOP3.LUT P0, RZ, R0, 0x7fffffff, RZ, 0xc0, !PT ;  /* 0x7fffffff00ff7812 */ /* 0x000fda000780c0ff */
[----:B------:R-:W-:Y:S01]  /*2ba0*/  @!P0 IMAD.MOV.U32 R2, RZ, RZ, R0 ;  /* 0x000000ffff028224 */ /* 0x000fe200078e0000 */
[----:B------:R-:W-:Y:S06]  /*2bb0*/  @!P0 BRA `(.L_x_3) ;  /* 0x0000000000408947 */ /* 0x000fec0003800000 */
[----:B------:R-:W-:-:S13]  /*2bc0*/  FSETP.GEU.FTZ.AND P0, PT, R0, RZ, PT ;  /* 0x000000ff0000720b */ /* 0x000fda0003f1e000 */
[----:B------:R-:W-:Y:S01]  /*2bd0*/  @!P0 MOV R2, 0x7fffffff ;  /* 0x7fffffff00028802 */ /* 0x000fe20000000f00 */
[----:B------:R-:W-:Y:S06]  /*2be0*/  @!P0 BRA `(.L_x_3) ;  /* 0x0000000000348947 */ /* 0x000fec0003800000 */
[----:B------:R-:W-:-:S13]  /*2bf0*/  FSETP.GTU.FTZ.AND P0, PT, |R0|, +INF , PT ;  /* 0x7f8000000000780b */ /* 0x000fda0003f1c200 */
[----:B------:R-:W-:Y:S01]  /*2c00*/  @P0 FADD.FTZ R2, R0, 1 ;  /* 0x3f80000000020421 */ /* 0x000fe20000010000 */
[----:B------:R-:W-:Y:S06]  /*2c10*/  @P0 BRA `(.L_x_3) ;  /* 0x0000000000280947 */ /* 0x000fec0003800000 */
[----:B------:R-:W-:-:S13]  /*2c20*/  FSETP.NEU.FTZ.AND P0, PT, |R0|, +INF , PT ;  /* 0x7f8000000000780b */ /* 0x000fda0003f1d200 */
[----:B------:R-:W-:-:S04]  /*2c30*/  @P0 FFMA R3, R0, 1.84467440737095516160e+19, RZ ;  /* 0x5f80000000030823 */ /* 0x000fc800000000ff */
[----:B------:R-:W0:Y:S02]  /*2c40*/  @P0 MUFU.RSQ R2, R3 ;  /* 0x0000000300020308 */ /* 0x000e240000001400 */
[----:B0-----:R-:W-:Y:S01]  /*2c50*/  @P0 FMUL.FTZ R4, R3, R2 ;  /* 0x0000000203040220 */ /* 0x001fe20000410000 */
[----:B------:R-:W-:Y:S01]  /*2c60*/  @P0 FMUL.FTZ R6, R2, 0.5 ;  /* 0x3f00000002060820 */ /* 0x000fe20000410000 */
[----:B------:R-:W-:Y:S02]  /*2c70*/  @!P0 IMAD.MOV.U32 R2, RZ, RZ, R0 ;  /* 0x000000ffff028224 */ /* 0x000fe400078e0000 */
[----:B------:R-:W-:-:S04]  /*2c80*/  @P0 FADD.FTZ R5, -R4, -RZ ;  /* 0x800000ff04050221 */ /* 0x000fc80000010100 */
[----:B------:R-:W-:-:S04]  /*2c90*/  @P0 FFMA R5, R4, R5, R3 ;  /* 0x0000000504050223 */ /* 0x000fc80000000003 */
[----:B------:R-:W-:-:S04]  /*2ca0*/  @P0 FFMA R5, R5, R6, R4 ;  /* 0x0000000605050223 */ /* 0x000fc80000000004 */
[----:B------:R-:W-:-:S07]  /*2cb0*/  @P0 FMUL.FTZ R2, R5, 2.3283064365386962891e-10 ;  /* 0x2f80000005020820 */ /* 0x000fce0000410000 */
.L_x_3:
[----:B------:R-:W-:Y:S01]  /*2cc0*/  IMAD.MOV.U32 R5, RZ, RZ, R2 ;  /* 0x000000ffff057224 */ /* 0x000fe200078e0002 */
[----:B------:R-:W-:Y:S01]  /*2cd0*/  MOV R2, R7 ;  /* 0x0000000700027202 */ /* 0x000fe20000000f00 */
[----:B------:R-:W-:-:S04]  /*2ce0*/  IMAD.MOV.U32 R3, RZ, RZ, 0x0 ;  /* 0x00000000ff037424 */ /* 0x000fc800078e00ff */
[----:B------:R-:W-:Y:S05]  /*2cf0*/  RET.REL.NODEC R2 `(_Z4edgePfS_i) ;  /* 0xffffffd002c07950 */ /* 0x000fea0003c3ffff */
.L_x_4:
[----:B------:R-:W-:-:S00]  /*2d00*/  BRA `(.L_x_4) ;  /* 0xfffffffc00fc7947 */ /* 0x000fc0000383ffff */
[----:B------:R-:W-:-:S00]  /*2d10*/  NOP ;  /* 0x0000000000007918 */ /* 0x000fc00000000000 */
        /* <DEDUP_REMOVED lines=14> */
.L_x_7:


//--------------------- .text._Z6smoothPfS_S_i    --------------------------
	.section	.text._Z6smoothPfS_S_i,"ax",@progbits
	.align	128
        .global         _Z6smoothPfS_S_i
        .type           _Z6smoothPfS_S_i,@function
        .size           _Z6smoothPfS_S_i,(.L_x_9 - _Z6smoothPfS_S_i)
        .other          _Z6smoothPfS_S_i,@"STO_CUDA_ENTRY STV_DEFAULT"
_Z6smoothPfS_S_i:
.text._Z6smoothPfS_S_i:
[----:B------:R-:W-:Y:S08]  /*0000*/  LDC R1, c[0x0][0x37c] ;  /* 0x0000df00ff017b82 */ /* 0x000ff00000000800 */
[----:B------:R-:W0:Y:S01]  /*0010*/  LDC.64 R2, c[0x0][0x390] ;  /* 0x0000e400ff027b82 */ /* 0x000e220000000a00 */
[----:B------:R-:W0:Y:S07]  /*0020*/  LDCU.64 UR8, c[0x0][0x358] ;  /* 0x00006b00ff0877ac */ /* 0x000e2e0008000a00 */
[----:B------:R-:W1:Y:S01]  /*0030*/  S2UR UR5, SR_CgaCtaId ;  /* 0x00000000000579c3 */ /* 0x000e620000008800 */
[----:B------:R-:W-:-:S07]  /*0040*/  UMOV UR4, 0x400 ;  /* 0x0000040000047882 */ /* 0x000fce0000000000 */
[----:B------:R-:W2:Y:S01]  /*0050*/  S2UR UR11, SR_CTAID.Y ;  /* 0x00000000000b79c3 */ /* 0x000ea20000002600 */
[----:B------:R-:W3:Y:S01]  /*0060*/  S2R R0, SR_TID.X ;  /* 0x0000000000007919 */ /* 0x000ee20000002100 */
[----:B------:R-:W4:Y:S01]  /*0070*/  LDCU UR7, c[0x0][0x398] ;  /* 0x00007300ff0777ac */ /* 0x000f220008000800 */
[----:B------:R-:W5:Y:S01]  /*0080*/  LDCU UR17, c[0x0][0x398] ;  /* 0x00007300ff1177ac */ /* 0x000f620008000800 */
[----:B0-----:R-:W4:Y:S04]  /*0090*/  LDG.E R20, desc[UR8][R2.64+0x10] ;  /* 0x0000100802147981 */ /* 0x001f28000c1e1900 */
[----:B------:R-:W3:Y:S01]  /*00a0*/  S2UR UR10, SR_CTAID.X ;  /* 0x00000000000a79c3 */ /* 0x000ee20000002500 */
[----:B------:R-:W0:Y:S01]  /*00b0*/  LDCU UR6, c[0x0][0x398] ;  /* 0x00007300ff0677ac */ /* 0x000e220008000800 */
[----:B------:R-:W4:Y:S01]  /*00c0*/  LDG.E R21, desc[UR8][R2.64+0x14] ;  /* 0x0000140802157981 */ /* 0x000f22000c1e1900 */
[----:B------:R-:W5:Y:S03]  /*00d0*/  LDCU UR12, c[0x0][0x398] ;  /* 0x00007300ff0c77ac */ /* 0x000f660008000800 */
[----:B------:R-:W4:Y:S01]  /*00e0*/  LDG.E R22, desc[UR8][R2.64+0x18] ;  /* 0x0000180802167981 */ /* 0x000f22000c1e1900 */
[----:B------:R-:W5:Y:S03]  /*00f0*/  LDCU UR14, c[0x0][0x398] ;  /* 0x00007300ff0e77ac */ /* 0x000f660008000800 */
[----:B------:R-:W4:Y:S01]  /*0100*/  LDG.E R23, desc[UR8][R2.64+0x1c] ;  /* 0x00001c0802177981 */ /* 0x000f22000c1e1900 */
[----:B------:R-:W5:Y:S03]  /*0110*/  LDCU UR16, c[0x0][0x398] ;  /* 0x00007300ff1077ac */ /* 0x000f660008000800 */
[----:B------:R-:W2:Y:S01]  /*0120*/  LDG.E R16, desc[UR8][R2.64] ;  /* 0x0000000802107981 */ /* 0x000ea2000c1e1900 */
[----:B------:R-:W5:Y:S03]  /*0130*/  LDCU UR18, c[0x0][0x398] ;  /* 0x00007300ff1277ac */ /* 0x000f660008000800 */
[----:B------:R-:W2:Y:S01]  /*0140*/  LDG.E R17, desc[UR8][R2.64+0x4] ;  /* 0x0000040802117981 */ /* 0x000ea2000c1e1900 */
[----:B------:R-:W5:Y:S03]  /*0150*/  LDCU UR20, c[0x0][0x398] ;  /* 0x00007300ff1477ac */ /* 0x000f660008000800 */
[----:B------:R-:W2:Y:S01]  /*0160*/  LDG.E R18, desc[UR8][R2.64+0x8] ;  /* 0x0000080802127981 */ /* 0x000ea2000c1e1900 */
[----:B------:R-:W5:Y:S03]  /*0170*/  LDCU UR13, c[0x0][0x398] ;  /* 0x00007300ff0d77ac */ /* 0x000f660008000800 */
[----:B------:R-:W2:Y:S01]  /*0180*/  LDG.E R19, desc[UR8][R2.64+0xc] ;  /* 0x00000c0802137981 */ /* 0x000ea2000c1e1900 */
[----:B-1----:R-:W-:-:S03]  /*0190*/  ULEA UR4, UR5, UR4, 0x18 ;  /* 0x0000000405047291 */ /* 0x002fc6000f8ec0ff */
[----:B------:R-:W3:Y:S01]  /*01a0*/  LDG.E R4, desc[UR8][R2.64+0x20] ;  /* 0x0000200802047981 */ /* 0x000ee2000c1e1900 */
[----:B------:R-:W1:Y:S03]  /*01b0*/  LDCU UR5, c[0x0][0x398] ;  /* 0x00007300ff0577ac */ /* 0x000e660008000800 */
[----:B------:R-:W3:Y:S01]  /*01c0*/  LDG.E R5, desc[UR8][R2.64+0x24] ;  /* 0x0000240802057981 */ /* 0x000ee2000c1e1900 */
[----:B------:R-:W5:Y:S03]  /*01d0*/  LDCU UR15, c[0x0][0x398] ;  /* 0x00007300ff0f77ac */ /* 0x000f660008000800 */
[----:B------:R-:W3:Y:S01]  /*01e0*/  LDG.E R6, desc[UR8][R2.64+0x28] ;  /* 0x0000280802067981 */ /* 0x000ee2000c1e1900 */
[----:B------:R-:W5:Y:S03]  /*01f0*/  LDCU UR19, c[0x0][0x398] ;  /* 0x00007300ff1377ac */ /* 0x000f660008000800 */
[----:B------:R-:W3:Y:S01]  /*0200*/  LDG.E R7, desc[UR8][R2.64+0x2c] ;  /* 0x00002c0802077981 */ /* 0x000ee2000c1e1900 */
[----:B------:R-:W5:Y:S03]  /*0210*/  LDCU UR21, c[0x0][0x398] ;  /* 0x00007300ff1577ac */ /* 0x000f660008000800 */
[----:B------:R-:W5:Y:S04]  /*0220*/  LDG.E R8, desc[UR8][R2.64+0x30] ;  /* 0x0000300802087981 */ /* 0x000f68000c1e1900 */
        /* <DEDUP_REMOVED lines=15> */
[----:B----4-:R4:W-:Y:S04]  /*0320*/  STS.128 [UR4+0x10], R20 ;  /* 0x00001014ff007988 */ /* 0x0109e80008000c04 */
[----:B----4-:R-:W4:Y:S04]  /*0330*/  LDG.E R20, desc[UR8][R2.64+0x60] ;  /* 0x0000600802147981 */ /* 0x010f28000c1e1900 */
[----:B--2---:R2:W-:Y:S04]  /*0340*/  STS.128 [UR4], R16 ;  /* 0x00000010ff007988 */ /* 0x0045e80008000c04 */
[----:B------:R-:W4:Y:S04]  /*0350*/  LDG.E R21, desc[UR8][R2.64+0x64] ;  /* 0x0000640802157981 */ /* 0x000f28000c1e1900 */
[----:B------:R-:W4:Y:S04]  /*0360*/  LDG.E R22, desc[UR8][R2.64+0x68] ;  /* 0x0000680802167981 */ /* 0x000f28000c1e1900 */
[----:B------:R-:W4:Y:S04]  /*0370*/  LDG.E R23, desc[UR8][R2.64+0x6c] ;  /* 0x00006c0802177981 */ /* 0x000f28000c1e1900 */
[----:B--2---:R-:W2:Y:S04]  /*0380*/  LDG.E R16, desc[UR8][R2.64+0x50] ;  /* 0x0000500802107981 */ /* 0x004ea8000c1e1900 */
[----:B------:R-:W2:Y:S04]  /*0390*/  LDG.E R17, desc[UR8][R2.64+0x54] ;  /* 0x0000540802117981 */ /* 0x000ea8000c1e1900 */
[----:B------:R-:W2:Y:S04]  /*03a0*/  LDG.E R18, desc[UR8][R2.64+0x58] ;  /* 0x0000580802127981 */ /* 0x000ea8000c1e1900 */
[----:B------:R-:W2:Y:S04]  /*03b0*/  LDG.E R19, desc[UR8][R2.64+0x5c] ;  /* 0x00005c0802137981 */ /* 0x000ea8000c1e1900 */
[----:B---3--:R3:W-:Y:S04]  /*03c0*/  STS.128 [UR4+0x20], R4 ;  /* 0x00002004ff007988 */ /* 0x0087e80008000c04 */
[----:B-----5:R5:W-:Y:S04]  /*03d0*/  STS.128 [UR4+0x30], R8 ;  /* 0x00003008ff007988 */ /* 0x020be80008000c04 */
[----:B---3--:R-:W3:Y:S04]  /*03e0*/  LDG.E R4, desc[UR8][R2.64+0x80] ;  /* 0x0000800802047981 */ /* 0x008ee8000c1e1900 */
[----:B------:R-:W3:Y:S04]  /*03f0*/  LDG.E R5, desc[UR8][R2.64+0x84] ;  /* 0x0000840802057981 */ /* 0x000ee8000c1e1900 */
[----:B------:R-:W3:Y:S04]  /*0400*/  LDG.E R6, desc[UR8][R2.64+0x88] ;  /* 0x0000880802067981 */ /* 0x000ee8000c1e1900 */
[----:B------:R-:W3:Y:S04]  /*0410*/  LDG.E R7, desc[UR8][R2.64+0x8c] ;  /* 0x00008c0802077981 */ /* 0x000ee8000c1e1900 */
[----:B------:R0:W-:Y:S04]  /*0420*/  STS.128 [UR4+0x40], R12 ;  /* 0x0000400cff007988 */ /* 0x0001e80008000c04 */
[----:B-----5:R-:W5:Y:S04]  /*0430*/  LDG.E R8, desc[UR8][R2.64+0x90] ;  /* 0x0000900802087981 */ /* 0x020f68000c1e1900 */
[----:B------:R-:W5:Y:S04]  /*0440*/  LDG.E R9, desc[UR8][R2.64+0x94] ;  /* 0x0000940802097981 */ /* 0x000f68000c1e1900 */
[----:B------:R-:W5:Y:S04]  /*0450*/  LDG.E R10, desc[UR8][R2.64+0x98] ;  /* 0x00009808020a7981 */ /* 0x000f68000c1e1900 */
[----:B------:R-:W5:Y:S04]  /*0460*/  LDG.E R11, desc[UR8][R2.64+0x9c] ;  /* 0x00009c08020b7981 */ /* 0x000f68000c1e1900 */
[----:B0-----:R-:W5:Y:S04]  /*0470*/  LDG.E R12, desc[UR8][R2.64+0xa0] ;  /* 0x0000a008020c7981 */ /* 0x001f68000c1e1900 */
[----:B------:R-:W5:Y:S04]  /*0480*/  LDG.E R13, desc[UR8][R2.64+0xa4] ;  /* 0x0000a408020d7981 */ /* 0x000f68000c1e1900 */
[----:B------:R-:W5:Y:S04]  /*0490*/  LDG.E R14, desc[UR8][R2.64+0xa8] ;  /* 0x0000a808020e7981 */ /* 0x000f68000c1e1900 */
[----:B------:R-:W5:Y:S04]  /*04a0*/  LDG.E R15, desc[UR8][R2.64+0xac] ;  /* 0x0000ac08020f7981 */ /* 0x000f68000c1e1900 */
[----:B----4-:R0:W-:Y:S04]  /*04b0*/  STS.128 [UR4+0x60], R20 ;  /* 0x00006014ff007988 */ /* 0x0101e80008000c04 */
[----:B0-----:R-:W4:Y:S04]  /*04c0*/  LDG.E R20, desc[UR8][R2.64+0xc0] ;  /* 0x0000c00802147981 */ /* 0x001f28000c1e1900 */
[----:B--2---:R0:W-:Y:S04]  /*04d0*/  STS.128 [UR4+0x50], R16 ;  /* 0x00005010ff007988 */ /* 0x0041e80008000c04 */
[----:B------:R-:W4:Y:S04]  /*04e0*/  LDG.E R21, desc[UR8][R2.64+0xc4] ;  /* 0x0000c40802157981 */ /* 0x000f28000c1e1900 */
[----:B------:R-:W4:Y:S04]  /*04f0*/  LDG.E R22, desc[UR8][R2.64+0xc8] ;  /* 0x0000c80802167981 */ /* 0x000f28000c1e1900 */
[----:B------:R-:W4:Y:S04]  /*0500*/  LDG.E R23, desc[UR8][R2.64+0xcc] ;  /* 0x0000cc0802177981 */ /* 0x000f28000c1e1900 */
[----:B0-----:R-:W2:Y:S04]  /*0510*/  LDG.E R16, desc[UR8][R2.64+0xb0] ;  /* 0x0000b00802107981 */ /* 0x001ea8000c1e1900 */
[----:B------:R-:W2:Y:S04]  /*0520*/  LDG.E R17, desc[UR8][R2.64+0xb4] ;  /* 0x0000b40802117981 */ /* 0x000ea8000c1e1900 */
[----:B------:R-:W2:Y:S04]  /*0530*/  LDG.E R18, desc[UR8][R2.64+0xb8] ;  /* 0x0000b80802127981 */ /* 0x000ea8000c1e1900 */
[----:B------:R-:W2:Y:S04]  /*0540*/  LDG.E R19, desc[UR8][R2.64+0xbc] ;  /* 0x0000bc0802137981 */ /* 0x000ea8000c1e1900 */
[----:B---3--:R0:W-:Y:S04]  /*0550*/  STS.128 [UR4+0x80], R4 ;  /* 0x00008004ff007988 */ /* 0x0081e80008000c04 */
[----:B------:R3:W-:Y:S04]  /*0560*/  STS.128 [UR4+0x70], R24 ;  /* 0x00007018ff007988 */ /* 0x0007e80008000c04 */
[----:B0-----:R-:W2:Y:S04]  /*0570*/  LDG.E R4, desc[UR8][R2.64+0xe0] ;  /* 0x0000e00802047981 */ /* 0x001ea8000c1e1900 */
[----:B------:R-:W2:Y:S04]  /*0580*/  LDG.E R5, desc[UR8][R2.64+0xe4] ;  /* 0x0000e40802057981 */ /* 0x000ea8000c1e1900 */
[----:B------:R-:W2:Y:S04]  /*0590*/  LDG.E R6, desc[UR8][R2.64+0xe8] ;  /* 0x0000e80802067981 */ /* 0x000ea8000c1e1900 */
[----:B------:R-:W2:Y:S04]  /*05a0*/  LDG.E R7, desc[UR8][R2.64+0xec] ;  /* 0x0000ec0802077981 */ /* 0x000ea8000c1e1900 */
[----:B-----5:R0:W-:Y:S04]  /*05b0*/  STS.128 [UR4+0x90], R8 ;  /* 0x00009008ff007988 */ /* 0x0201e80008000c04 */
[----:B------:R5:W-:Y:S04]  /*05c0*/  STS.128 [UR4+0xa0], R12 ;  /* 0x0000a00cff007988 */ /* 0x000be80008000c04 */
[----:B---3--:R-:W3:Y:S04]  /*05d0*/  LDG.E R24, desc[UR8][R2.64+0xd0] ;  /* 0x0000d00802187981 */ /* 0x008ee8000c1e1900 */
[----:B------:R-:W3:Y:S04]  /*05e0*/  LDG.E R25, desc[UR8][R2.64+0xd4] ;  /* 0x0000d40802197981 */ /* 0x000ee8000c1e1900 */
[----:B------:R-:W3:Y:S04]  /*05f0*/  LDG.E R26, desc[UR8][R2.64+0xd8] ;  /* 0x0000d808021a7981 */ /* 0x000ee8000c1e1900 */
[----:B------:R-:W3:Y:S04]  /*0600*/  LDG.E R27, desc[UR8][R2.64+0xdc] ;  /* 0x0000dc08021b7981 */ /* 0x000ee8000c1e1900 */
[----:B0-----:R-:W3:Y:S04]  /*0610*/  LDG.E R8, desc[UR8][R2.64+0xf0] ;  /* 0x0000f00802087981 */ /* 0x001ee8000c1e1900 */
[----:B------:R-:W3:Y:S04]  /*0620*/  LDG.E R9, desc[UR8][R2.64+0xf4] ;  /* 0x0000f40802097981 */ /* 0x000ee8000c1e1900 */
[----:B------:R-:W3:Y:S04]  /*0630*/  LDG.E R10, desc[UR8][R2.64+0xf8] ;  /* 0x0000f808020a7981 */ /* 0x000ee8000c1e1900 */
[----:B------:R-:W3:Y:S04]  /*0640*/  LDG.E R11, desc[UR8][R2.64+0xfc] ;  /* 0x0000fc08020b7981 */ /* 0x000ee8000c1e1900 */
[----:B-----5:R-:W5:Y:S04]  /*0650*/  LDG.E R12, desc[UR8][R2.64+0x100] ;  /* 0x00010008020c7981 */ /* 0x020f68000c1e1900 */
        /* <DEDUP_REMOVED lines=13> */
[----:B------:R0:W-:Y:S04]  /*0730*/  STS.128 [UR4+0xe0], R4 ;  /* 0x0000e004ff007988 */ /* 0x0001e80008000c04 */
        /* <DEDUP_REMOVED lines=8> */
[----:B-----5:R0:W-:Y:S04]  /*07c0*/  STS.128 [UR4+0x100], R12 ;  /* 0x0001000cff007988 */ /* 0x0201e80008000c04 */
[----:B------:R-:W5:Y:S04]  /*07d0*/  LDG.E R26, desc[UR8][R2.64+0x138] ;  /* 0x00013808021a7981 */ /* 0x000f68000c1e1900 */
[----:B------:R-:W5:Y:S04]  /*07e0*/  LDG.E R27, desc[UR8][R2.64+0x13c] ;  /* 0x00013c08021b7981 */ /* 0x000f68000c1e1900 */
        /* <DEDUP_REMOVED lines=23> */
[----:B-----5:R0:W-:Y:S04]  /*0960*/  STS.128 [UR4+0x130], R24 ;  /* 0x00013018ff007988 */ /* 0x0201e80008000c04 */
[----:B0-----:R-:W5:Y:S04]  /*0970*/  LDG.E R24, desc[UR8][R2.64+0x190] ;  /* 0x0001900802187981 */ /* 0x001f68000c1e1900 */
[----:B---3--:R0:W-:Y:S04]  /*0980*/  STS.128 [UR4+0x150], R8 ;  /* 0x00015008ff007988 */ /* 0x0081e80008000c04 */
[----:B------:R-:W5:Y:S04]  /*0990*/  LDG.E R25, desc[UR8][R2.64+0x194] ;  /* 0x0001940802197981 */ /* 0x000f68000c1e1900 */
[----:B------:R-:W5:Y:S04]  /*09a0*/  LDG.E R26, desc[UR8][R2.64+0x198] ;  /* 0x00019808021a7981 */ /* 0x000f68000c1e1900 */
[----:B------:R-:W5:Y:S04]  /*09b0*/  LDG.E R27, desc[UR8][R2.64+0x19c] ;  /* 0x00019c08021b7981 */ /* 0x000f68000c1e1900 */
[----:B------:R3:W-:Y:S04]  /*09c0*/  STS.128 [UR4+0x160], R12 ;  /* 0x0001600cff007988 */ /* 0x0007e80008000c04 */
[----:B0-----:R-:W5:Y:S04]  /*09d0*/  LDG.E R8, desc[UR8][R2.64+0x1b0] ;  /* 0x0001b00802087981 */ /* 0x001f68000c1e1900 */
[----:B------:R-:W5:Y:S04]  /*09e0*/  LDG.E R9, desc[UR8][R2.64+0x1b4] ;  /* 0x0001b40802097981 */ /* 0x000f68000c1e1900 */
[----:B------:R-:W5:Y:S04]  /*09f0*/  LDG.E R10, desc[UR8][R2.64+0x1b8] ;  /* 0x0001b808020a7981 */ /* 0x000f68000c1e1900 */
[----:B------:R-:W5:Y:S04]  /*0a00*/  LDG.E R11, desc[UR8][R2.64+0x1bc] ;  /* 0x0001bc08020b7981 */ /* 0x000f68000c1e1900 */
[----:B---3--:R-:W3:Y:S04]  /*0a10*/  LDG.E R12, desc[UR8][R2.64+0x1c0] ;  /* 0x0001c008020c7981 */ /* 0x008ee8000c1e1900 */
        /* <DEDUP_REMOVED lines=20> */
[----:B------:R-:W5:Y:S04]  /*0b60*/  LDG.E R25, desc[UR8][R2.64+0x1f4] ;  /* 0x0001f40802197981 */ /* 0x000f68000c1e1900 */
[----:B------:R0:W-:Y:S04]  /*0b70*/  STS.128 [UR4+0x1b0], R8 ;  /* 0x0001b008ff007988 */ /* 0x0001e80008000c04 */
[----:B------:R-:W5:Y:S04]  /*0b80*/  LDG.E R26, desc[UR8][R2.64+0x1f8] ;  /* 0x0001f808021a7981 */ /* 0x000f68000c1e1900 */
[----:B------:R-:W5:Y:S04]  /*0b90*/  LDG.E R27, desc[UR8][R2.64+0x1fc] ;  /* 0x0001fc08021b7981 */ /* 0x000f68000c1e1900 */
[----:B---3--:R3:W-:Y:S04]  /*0ba0*/  STS.128 [UR4+0x1c0], R12 ;  /* 0x0001c00cff007988 */ /* 0x0087e80008000c04 */
        /* <DEDUP_REMOVED lines=29> */
[----:B0-----:R-:W5:Y:S04]  /*0d80*/  LDG.E R8, desc[UR8][R2.64+0x270] ;  /* 0x0002700802087981 */ /* 0x001f68000c1e1900 */
[----:B---3--:R0:W-:Y:S04]  /*0d90*/  STS.128 [UR4+0x230], R12 ;  /* 0x0002300cff007988 */ /* 0x0081e80008000c04 */
        /* <DEDUP_REMOVED lines=25> */
[----:B---3--:R0:W-:Y:S04]  /*0f30*/  STS.128 [UR4+0x270], R8 ;  /* 0x00027008ff007988 */ /* 0x0081e80008000c04 */
[----:B------:R-:W5:Y:S04]  /*0f40*/  LDG.E R26, desc[UR8][R2.64+0x2f8] ;  /* 0x0002f808021a7981 */ /* 0x000f68000c1e1900 */
[----:B------:R-:W5:Y:S04]  /*0f50*/  LDG.E R27, desc[UR8][R2.64+0x2fc] ;  /* 0x0002fc08021b7981 */ /* 0x000f68000c1e1900 */
[----:B0-----:R-:W3:Y:S04]  /*0f60*/  LDG.E R8, desc[UR8][R2.64+0x2d0] ;  /* 0x0002d00802087981 */ /* 0x001ee8000c1e1900 */
[----:B------:R0:W-:Y:S04]  /*0f70*/  STS.128 [UR4+0x290], R12 ;  /* 0x0002900cff007988 */ /* 0x0001e80008000c04 */
        /* <DEDUP_REMOVED lines=33> */
[----:B0-----:R-:W5:Y:S04]  /*1190*/  LDG.E R12, desc[UR8][R2.64+0x340] ;  /* 0x00034008020c7981 */ /* 0x001f68000c1e1900 */
[----:B------:R-:W5:Y:S04]  /*11a0*/  LDG.E R13, desc[UR8][R2.64+0x344] ;  /* 0x00034408020d7981 */ /* 0x000f68000c1e1900 */
[----:B------:R-:W5:Y:S04]  /*11b0*/  LDG.E R14, desc[UR8][R2.64+0x348] ;  /* 0x00034808020e7981 */ /* 0x000f68000c1e1900 */
[----:B------:R-:W5:Y:S04]  /*11c0*/  LDG.E R15, desc[UR8][R2.64+0x34c] ;  /* 0x00034c08020f7981 */ /* 0x000f68000c1e1900 */
[----:B------:R0:W-:Y:S04]  /*11d0*/  STS.128 [UR4+0x200], R28 ;  /* 0x0002001cff007988 */ /* 0x0001e80008000c04 */
[----:B0-----:R-:W5:Y:S04]  /*11e0*/  LDG.E R28, desc[UR8][R2.64+0x380] ;  /* 0x00038008021c7981 */ /* 0x001f68000c1e1900 */
        /* <DEDUP_REMOVED lines=9> */
[----:B------:R0:W2:Y:S01]  /*1280*/  LDG.E R19, desc[UR8][R2.64+0x35c] ;  /* 0x00035c0802137981 */ /* 0x0000a2000c1e1900 */
[----:B------:R-:W1:Y:S01]  /*1290*/  LDC R31, c[0x0][0x360] ;  /* 0x0000d800ff1f7b82 */ /* 0x000e620000000800 */
[----:B------:R-:W0:Y:S07]  /*12a0*/  S2R R29, SR_TID.Y ;  /* 0x00000000001d7919 */ /* 0x000e2e0000002200 */
[----:B------:R-:W1:Y:S08]  /*12b0*/  LDC R30, c[0x0][0x364] ;  /* 0x0000d900ff1e7b82 */ /* 0x000e700000000800 */
[----:B------:R-:W0:Y:S02]  /*12c0*/  LDC R32, c[0x0][0x374] ;  /* 0x0000dd00ff207b82 */ /* 0x000e240000000800 */
[----:B0-----:R-:W-:Y:S01]  /*12d0*/  VIADD R2, R32, 0xffffffff ;  /* 0xffffffff20027836 */ /* 0x001fe20000000000 */
[----:B------:R-:W-:-:S04]  /*12e0*/  IADD3 R3, PT, PT, R29, -0x6, RZ ;  /* 0xfffffffa1d037810 */ /* 0x000fc80007ffe0ff */
[----:B------:R-:W-:Y:S01]  /*12f0*/  ISETP.NE.AND P0, PT, R2, UR11, PT ;  /* 0x0000000b02007c0c */ /* 0x000fe2000bf05270 */
[----:B-1----:R-:W-:-:S05]  /*1300*/  VIADD R2, R30, 0xffffffff ;  /* 0xffffffff1e027836 */ /* 0x002fca0000000000 */
[-C--:B------:R-:W-:Y:S02]  /*1310*/  ISETP.GT.U32.AND P4, PT, R3, R2.reuse, !P0 ;  /* 0x000000020300720c */ /* 0x080fe40004784070 */
[----:B------:R-:W0:Y:S01]  /*1320*/  LDC R3, c[0x0][0x398] ;  /* 0x0000e600ff037b82 */ /* 0x000e220000000800 */
[----:B------:R1:W-:Y:S01]  /*1330*/  STS.128 [UR4+0x320], R4 ;  /* 0x00032004ff007988 */ /* 0x0003e20008000c04 */
[----:B------:R-:W-:Y:S02]  /*1340*/  IMAD R30, R30, UR11, R29 ;  /* 0x0000000b1e1e7c24 */ /* 0x000fe4000f8e021d */
[----:B------:R-:W-:Y:S01]  /*1350*/  IMAD R31, R31, UR10, R0 ;  /* 0x0000000a1f1f7c24 */ /* 0x000fe2000f8e0200 */
[----:B---3--:R3:W-:Y:S04]  /*1360*/  STS.128 [UR4+0x330], R8 ;  /* 0x00033008ff007988 */ /* 0x0087e80008000c04 */
[----:B-----5:R5:W-:Y:S01]  /*1370*/  STS.128 [UR4+0x370], R24 ;  /* 0x00037018ff007988 */ /* 0x020be20008000c04 */
[----:B-1----:R-:W-:Y:S01]  /*1380*/  IADD3 R5, PT, PT, R29, 0x3, RZ ;  /* 0x000000031d057810 */ /* 0x002fe20007ffe0ff */
[C---:B------:R-:W-:Y:S01]  /*1390*/  VIADD R4, R30.reuse, 0xfffffff9 ;  /* 0xfffffff91e047836 */ /* 0x040fe20000000000 */
[C---:B------:R-:W-:Y:S01]  /*13a0*/  IADD3 R6, PT, PT, R30.reuse, -0x6, RZ ;  /* 0xfffffffa1e067810 */ /* 0x040fe20007ffe0ff */
[----:B------:R1:W-:Y:S01]  /*13b0*/  STS.128 [UR4+0x340], R12 ;  /* 0x0003400cff007988 */ /* 0x0003e20008000c04 */
[-C--:B------:R-:W-:Y:S01]  /*13c0*/  ISETP.GT.U32.AND P5, PT, R5, R2.reuse, !P0 ;  /* 0x000000020500720c */ /* 0x080fe200047a4070 */
[C---:B---3--:R-:W-:Y:S01]  /*13d0*/  VIADD R8, R30.reuse, 0xfffffffb ;  /* 0xfffffffb1e087836 */ /* 0x048fe20000000000 */
[----:B------:R-:W-:Y:S01]  /*13e0*/  ISETP.GT.U32.AND P0, PT, R29, R2, !P0 ;  /* 0x000000021d00720c */ /* 0x000fe20004704070 */
[C---:B------:R-:W-:Y:S01]  /*13f0*/  VIADD R10, R30.reuse, 0x2 ;  /* 0x000000021e0a7836 */ /* 0x040fe20000000000 */
[C---:B-----5:R-:W-:Y:S01]  /*1400*/  IADD3 R24, PT, PT, R30.reuse, 0x7, RZ ;  /* 0x000000071e187810 */ /* 0x060fe20007ffe0ff */
[----:B------:R-:W-:-:S02]  /*1410*/  VIADD R26, R30, 0xfffffffc ;  /* 0xfffffffc1e1a7836 */ /* 0x000fc40000000000 */
[--C-:B------:R-:W-:Y:S02]  /*1420*/  IMAD R2, R30, UR5, R31.reuse ;  /* 0x000000051e027c24 */ /* 0x100fe4000f8e021f */
[----:B------:R-:W-:Y:S01]  /*1430*/  IMAD R7, R6, UR7, R31 ;  /* 0x0000000706077c24 */ /* 0x000fe2000f8e021f */
[C---:B-1----:R-:W-:Y:S01]  /*1440*/  IADD3 R14, PT, PT, R30.reuse, 0x3, RZ ;  /* 0x000000031e0e7810 */ /* 0x042fe20007ffe0ff */
[----:B0-----:R-:W-:Y:S02]  /*1450*/  IMAD R12, R30, R3, R3 ;  /* 0x000000031e0c7224 */ /* 0x001fe400078e0203 */
[--C-:B------:R-:W-:Y:S02]  /*1460*/  IMAD R4, R4, UR6, R31.reuse ;  /* 0x0000000604047c24 */ /* 0x100fe4000f8e021f */
[--C-:B------:R-:W-:Y:S02]  /*1470*/  IMAD R8, R8, UR12, R31.reuse ;  /* 0x0000000c08087c24 */ /* 0x100fe4000f8e021f */
[----:B------:R-:W-:-:S02]  /*1480*/  IMAD R3, R10, UR14, R31 ;  /* 0x0000000e0a037c24 */ /* 0x000fc4000f8e021f */
[----:B------:R-:W-:Y:S01]  /*1490*/  IMAD R6, R26, UR20, R31 ;  /* 0x000000141a067c24 */ /* 0x000fe2000f8e021f */
[----:B------:R-:W-:Y:S01]  /*14a0*/  IADD3 R5, PT, PT, R29, -0x7, RZ ;  /* 0xfffffff91d057810 */ /* 0x000fe20007ffe0ff */
[----:B------:R-:W-:Y:S01]  /*14b0*/  VIADD R7, R7, 0xfffffff9 ;  /* 0xfffffff907077836 */ /* 0x000fe20000000000 */
[----:B------:R-:W-:Y:S02]  /*14c0*/  IADD3 R4, PT, PT, R4, -0x7, RZ ;  /* 0xfffffff904047810 */ /* 0x000fe40007ffe0ff */
[----:B------:R-:W-:Y:S02]  /*14d0*/  IADD3 R8, PT, PT, R8, -0x7, RZ ;  /* 0xfffffff908087810 */ /* 0x000fe40007ffe0ff */
[----:B------:R-:W-:Y:S02]  /*14e0*/  IADD3 R3, PT, PT, R3, -0x7, RZ ;  /* 0xfffffff903037810 */ /* 0x000fe40007ffe0ff */
[----:B------:R-:W-:Y:S01]  /*14f0*/  IADD3 R6, PT, PT, R6, -0x7, RZ ;  /* 0xfffffff906067810 */ /* 0x000fe20007ffe0ff */
[----:B------:R-:W-:Y:S01]  /*1500*/  STS [UR4+0x380], R28 ;  /* 0x0003801cff007988 */ /* 0x000fe20008000804 */
[----:B------:R-:W-:-:S03]  /*1510*/  UMOV UR7, 0xfffffff9 ;  /* 0xfffffff900077882 */ /* 0x000fc60000000000 */
[----:B----4-:R0:W-:Y:S02]  /*1520*/  STS.128 [UR4+0x360], R20 ;  /* 0x00036014ff007988 */ /* 0x0101e40008000c04 */
[C---:B0-----:R-:W-:Y:S01]  /*1530*/  IADD3 R20, PT, PT, R30.reuse, 0x5, RZ ;  /* 0x000000051e147810 */ /* 0x041fe20007ffe0ff */
[----:B------:R-:W-:Y:S01]  /*1540*/  VIADD R22, R30, 0x6 ;  /* 0x000000061e167836 */ /* 0x000fe20000000000 */
[----:B--2---:R0:W-:Y:S01]  /*1550*/  STS.128 [UR4+0x350], R16 ;  /* 0x00035010ff007988 */ /* 0x0041e20008000c04 */
[--C-:B------:R-:W-:Y:S02]  /*1560*/  IMAD R23, R14, UR15, R31.reuse ;  /* 0x0000000f0e177c24 */ /* 0x100fe4000f8e021f */
[--C-:B------:R-:W-:Y:S02]  /*1570*/  IMAD R9, R20, UR17, R31.reuse ;  /* 0x0000001114097c24 */ /* 0x100fe4000f8e021f */
[--C-:B------:R-:W-:Y:S02]  /*1580*/  IMAD R20, R22, UR18, R31.reuse ;  /* 0x0000001216147c24 */ /* 0x100fe4000f8e021f */
[----:B------:R-:W-:Y:S01]  /*1590*/  IMAD R21, R24, UR19, R31 ;  /* 0x0000001318157c24 */ /* 0x000fe2000f8e021f */
[C---:B0-----:R-:W-:Y:S01]  /*15a0*/  IADD3 R18, PT, PT, R30.reuse, -0x3, RZ ;  /* 0xfffffffd1e127810 */ /* 0x041fe20007ffe0ff */
[C---:B------:R-:W-:Y:S01]  /*15b0*/  VIADD R16, R30.reuse, 0x4 ;  /* 0x000000041e107836 */ /* 0x040fe20000000000 */
[----:B------:R-:W-:-:S03]  /*15c0*/  IADD3 R30, PT, PT, R30, -0x2, RZ ;  /* 0xfffffffe1e1e7810 */ /* 0x000fc60007ffe0ff */
[--C-:B------:R-:W-:Y:S02]  /*15d0*/  IMAD R11, R16, UR16, R31.reuse ;  /* 0x00000010100b7c24 */ /* 0x100fe4000f8e021f */
[--C-:B------:R-:W-:Y:S02]  /*15e0*/  IMAD R18, R18, UR13, R31.reuse ;  /* 0x0000000d12127c24 */ /* 0x100fe4000f8e021f */
[----:B------:R-:W-:Y:S01]  /*15f0*/  IMAD R10, R30, UR21, R31 ;  /* 0x000000151e0a7c24 */ /* 0x000fe2000f8e021f */
[----:B------:R-:W-:Y:S01]  /*1600*/  IADD3 R19, PT, PT, R31, -0x7, R12 ;  /* 0xfffffff91f137810 */ /* 0x000fe20007ffe00c */
[----:B------:R-:W-:Y:S01]  /*1610*/  IMAD.MOV.U32 R17, RZ, RZ, RZ ;  /* 0x000000ffff117224 */ /* 0x000fe200078e00ff */
[----:B------:R-:W-:Y:S01]  /*1620*/  IADD3 R11, PT, PT, R11, -0x7, RZ ;  /* 0xfffffff90b0b7810 */ /* 0x000fe20007ffe0ff */
[----:B------:R-:W-:Y:S01]  /*1630*/  VIADD R22, R2, 0xfffffff9 ;  /* 0xfffffff902167836 */ /* 0x000fe20000000000 */
[----:B------:R-:W-:Y:S01]  /*1640*/  IADD3 R20, PT, PT, R20, -0x7, RZ ;  /* 0xfffffff914147810 */ /* 0x000fe20007ffe0ff */
[----:B------:R-:W-:-:S02]  /*1650*/  VIADD R18, R18, 0xfffffff9 ;  /* 0xfffffff912127836 */ /* 0x000fc40000000000 */
[----:B------:R-:W-:Y:S02]  /*1660*/  VIADD R23, R23, 0xfffffff9 ;  /* 0xfffffff917177836 */ /* 0x000fe40000000000 */
[----:B------:R-:W-:Y:S02]  /*1670*/  VIADD R9, R9, 0xfffffff9 ;  /* 0xfffffff909097836 */ /* 0x000fe40000000000 */
[----:B------:R-:W-:Y:S02]  /*1680*/  VIADD R21, R21, 0xfffffff9 ;  /* 0xfffffff915157836 */ /* 0x000fe40000000000 */
[----:B------:R-:W-:Y:S01]  /*1690*/  VIADD R10, R10, 0xfffffff9 ;  /* 0xfffffff90a0a7836 */ /* 0x000fe20000000000 */
[----:B------:R-:W-:-:S12]  /*16a0*/  UIADD3 UR4, UPT, UPT, UR4, 0x1c, URZ ;  /* 0x0000001c04047890 */ /* 0x000fd8000fffe0ff */
.L_x_5:
[----:B------:R-:W0:Y:S01]  /*16b0*/  LDC R12, c[0x0][0x370] ;  /* 0x0000dc00ff0c7b82 */ /* 0x000e220000000800 */
[----:B------:R-:W1:Y:S01]  /*16c0*/  LDCU UR5, c[0x0][0x360] ;  /* 0x00006c00ff0577ac */ /* 0x000e620008000800 */
[----:B------:R-:W-:Y:S01]  /*16d0*/  IADD3 R16, PT, PT, R0, -0x7, RZ ;  /* 0xfffffff900107810 */ /* 0x000fe20007ffe0ff */
[----:B------:R-:W-:-:S05]  /*16e0*/  IMAD.MOV.U32 R26, RZ, RZ, RZ ;  /* 0x000000ffff1a7224 */ /* 0x000fca00078e00ff */
[----:B------:R-:W2:Y:S01]  /*16f0*/  LDC.64 R14, c[0x0][0x388] ;  /* 0x0000e200ff0e7b82 */ /* 0x000ea20000000a00 */
[----:B------:R-:W-:Y:S01]  /*1700*/  HFMA2 R24, -RZ, RZ, 0, 0 ;  /* 0x00000000ff187431 */ /* 0x000fe200000001ff */
[----:B------:R-:W3:Y:S04]  /*1710*/  LDS R28, [UR4+-0x1c] ;  /* 0xffffe404ff1c7984 */ /* 0x000ee80008000800 */
[----:B------:R-:W-:Y:S02]  /*1720*/  LDS R30, [UR4+-0x4] ;  /* 0xfffffc04ff1e7984 */ /* 0x000fe40008000800 */
[----:B------:R-:W4:Y:S01]  /*1730*/  LDC R13, c[0x0][0x374] ;  /* 0x0000dd00ff0d7b82 */ /* 0x000f220000000800 */
[----:B------:R-:W5:Y:S01]  /*1740*/  LDCU UR6, c[0x0][0x364] ;  /* 0x00006c80ff0677ac */ /* 0x000f620008000800 */
[----:B-1----:R-:W-:Y:S01]  /*1750*/  UIADD3 UR5, UPT, UPT, UR5, -0x1, URZ ;  /* 0xffffffff05057890 */ /* 0x002fe2000fffe0ff */
[----:B0-----:R-:W-:-:S05]  /*1760*/  VIADD R12, R12, 0xffffffff ;  /* 0xffffffff0c0c7836 */ /* 0x001fca0000000000 */
[----:B------:R-:W-:-:S04]  /*1770*/  ISETP.GT.U32.AND P1, PT, R16, UR5, PT ;  /* 0x0000000510007c0c */ /* 0x000fc8000bf24070 */
[----:B------:R-:W-:Y:S01]  /*1780*/  ISETP.EQ.AND P1, PT, R12, UR10, P1 ;  /* 0x0000000a0c007c0c */ /* 0x000fe20008f22270 */
[----:B-----5:R-:W-:Y:S01]  /*1790*/  UIADD3 UR6, UPT, UPT, UR6, -0x1, URZ ;  /* 0xffffffff06067890 */ /* 0x020fe2000fffe0ff */
[----:B----4-:R-:W-:-:S05]  /*17a0*/  IADD3 R13, PT, PT, R13, -0x1, RZ ;  /* 0xffffffff0d0d7810 */ /* 0x010fca0007ffe0ff */
[----:B------:R-:W-:-:S04]  /*17b0*/  ISETP.GT.U32.AND P2, PT, R5, UR6, PT ;  /* 0x0000000605007c0c */ /* 0x000fc8000bf44070 */
[----:B------:R-:W-:Y:S01]  /*17c0*/  ISETP.EQ.AND P2, PT, R13, UR11, P2 ;  /* 0x0000000b0d007c0c */ /* 0x000fe20009742270 */
[----:B--2---:R-:W-:-:S03]  /*17d0*/  IMAD.WIDE R12, R4, 0x4, R14 ;  /* 0x00000004040c7825 */ /* 0x004fc600078e020e */
[----:B------:R-:W-:-:S13]  /*17e0*/  PLOP3.LUT P2, PT, P1, P2, PT, 0xf8, 0x8f ;  /* 0x00000000008f781c */ /* 0x000fda0000f45f70 */
[----:B------:R0:W3:Y:S01]  /*17f0*/  @!P2 LDG.E R26, desc[UR8][R12.64] ;  /* 0x000000080c1aa981 */ /* 0x0000e2000c1e1900 */
[----:B------:R-:W-:Y:S01]  /*1800*/  PLOP3.LUT P2, PT, P1, P4, PT, 0xf8, 0x8f ;  /* 0x00000000008f781c */ /* 0x000fe20000f49f70 */
[----:B0-----:R-:W-:-:S12]  /*1810*/  IMAD.WIDE R12, R7, 0x4, R14 ;  /* 0x00000004070c7825 */ /* 0x001fd800078e020e */
[----:B------:R0:W2:Y:S01]  /*1820*/  @!P2 LDG.E R24, desc[UR8][R12.64] ;  /* 0x000000080c18a981 */ /* 0x0000a2000c1e1900 */
[----:B------:R-:W1:Y:S01]  /*1830*/  LDC R27, c[0x0][0x374] ;  /* 0x0000dd00ff1b7b82 */ /* 0x000e620000000800 */
[----:B------:R-:W4:Y:S01]  /*1840*/  LDCU UR5, c[0x0][0x364] ;  /* 0x00006c80ff0577ac */ /* 0x000f220008000800 */
[----:B------:R-:W5:Y:S06]  /*1850*/  S2R R16, SR_TID.Y ;  /* 0x0000000000107919 */ /* 0x000f6c0000002200 */
[----:B------:R-:W1:Y:S01]  /*1860*/  S2UR UR11, SR_CTAID.Y ;  /* 0x00000000000b79c3 */ /* 0x000e620000002600 */
[----:B0-----:R-:W-:Y:S01]  /*1870*/  IMAD.WIDE R12, R8, 0x4, R14 ;  /* 0x00000004080c7825 */ /* 0x001fe200078e020e */
[----:B----4-:R-:W-:-:S03]  /*1880*/  UIADD3 UR5, UPT, UPT, UR5, -0x1, URZ ;  /* 0xffffffff05057890 */ /* 0x010fc6000fffe0ff */
[----:B-----5:R-:W-:-:S05]  /*1890*/  VIADD R25, R16, 0xfffffffb ;  /* 0xfffffffb10197836 */ /* 0x020fca0000000000 */
[----:B------:R-:W-:Y:S02]  /*18a0*/  ISETP.GT.U32.AND P2, PT, R25, UR5, PT ;  /* 0x0000000519007c0c */ /* 0x000fe4000bf44070 */
[----:B-1----:R-:W-:-:S04]  /*18b0*/  IADD3 R25, PT, PT, R27, -0x1, RZ ;  /* 0xffffffff1b197810 */ /* 0x002fc80007ffe0ff */
[----:B------:R-:W-:Y:S01]  /*18c0*/  ISETP.EQ.AND P2, PT, R25, UR11, P2 ;  /* 0x0000000b19007c0c */ /* 0x000fe20009742270 */
[----:B------:R-:W0:Y:S01]  /*18d0*/  LDC R27, c[0x0][0x374] ;  /* 0x0000dd00ff1b7b82 */ /* 0x000e220000000800 */
[----:B------:R-:W2:Y:S02]  /*18e0*/  LDS R25, [UR4+-0x18] ;  /* 0xffffe804ff197984 */ /* 0x000ea40008000800 */
[----:B------:R-:W-:Y:S01]  /*18f0*/  PLOP3.LUT P2, PT, P1, P2, PT, 0xf8, 0x8f ;  /* 0x00000000008f781c */ /* 0x000fe20000f45f70 */
[----:B------:R-:W1:Y:S02]  /*1900*/  LDCU UR5, c[0x0][0x364] ;  /* 0x00006c80ff0577ac */ /* 0x000e640008000800 */
[----:B-1----:R-:W-:Y:S01]  /*1910*/  UIADD3 UR5, UPT, UPT, UR5, -0x1, URZ ;  /* 0xffffffff05057890 */ /* 0x002fe2000fffe0ff */
[----:B---3--:R-:W-:Y:S01]  /*1920*/  FFMA R28, R28, R26, R17 ;  /* 0x0000001a1c1c7223 */ /* 0x008fe20000000011 */
[----:B------:R-:W-:-:S08]  /*1930*/  IMAD.MOV.U32 R17, RZ, RZ, RZ ;  /* 0x000000ffff117224 */ /* 0x000fd000078e00ff */
[----:B------:R1:W3:Y:S01]  /*1940*/  @!P2 LDG.E R17, desc[UR8][R12.64] ;  /* 0x000000080c11a981 */ /* 0x0002e2000c1e1900 */
[----:B------:R-:W-:-:S04]  /*1950*/  IADD3 R26, PT, PT, R16, -0x4, RZ ;  /* 0xfffffffc101a7810 */ /* 0x000fc80007ffe0ff */
[----:B------:R-:W-:Y:S01]  /*1960*/  ISETP.GT.U32.AND P2, PT, R26, UR5, PT ;  /* 0x000000051a007c0c */ /* 0x000fe2000bf44070 */
[----:B0-----:R-:W-:Y:S02]  /*1970*/  VIADD R26, R27, 0xffffffff ;  /* 0xffffffff1b1a7836 */ /* 0x001fe40000000000 */
[----:B--2---:R-:W-:Y:S01]  /*1980*/  FFMA R25, R25, R24, R28 ;  /* 0x0000001819197223 */ /* 0x004fe2000000001c */
[----:B------:R-:W-:Y:S01]  /*1990*/  MOV R24, RZ ;  /* 0x000000ff00187202 */ /* 0x000fe20000000f00 */
[----:B-1----:R-:W-:Y:S01]  /*19a0*/  IMAD.WIDE R12, R6, 0x4, R14 ;  /* 0x00000004060c7825 */ /* 0x002fe200078e020e */
[----:B------:R-:W-:Y:S02]  /*19b0*/  ISETP.EQ.AND P2, PT, R26, UR11, P2 ;  /* 0x0000000b1a007c0c */ /* 0x000fe40009742270 */
[----:B------:R-:W3:Y:S02]  /*19c0*/  LDS R26, [UR4+-0x14] ;  /* 0xffffec04ff1a7984 */ /* 0x000ee40008000800 */
[----:B------:R-:W-:-:S13]  /*19d0*/  PLOP3.LUT P2, PT, P1, P2, PT, 0xf8, 0x8f ;  /* 0x00000000008f781c */ /* 0x000fda0000f45f70 */
[----:B------:R0:W2:Y:S01]  /*19e0*/  @!P2 LDG.E R24, desc[UR8][R12.64] ;  /* 0x000000080c18a981 */ /* 0x0000a2000c1e1900 */
[----:B------:R-:W0:Y:S01]  /*19f0*/  LDC R27, c[0x0][0x374] ;  /* 0x0000dd00ff1b7b82 */ /* 0x000e220000000800 */
[----:B------:R-:W1:Y:S02]  /*1a00*/  LDCU UR5, c[0x0][0x364] ;  /* 0x00006c80ff0577ac */ /* 0x000e640008000800 */
[----:B-1----:R-:W-:Y:S01]  /*1a10*/  UIADD3 UR5, UPT, UPT, UR5, -0x1, URZ ;  /* 0xffffffff05057890 */ /* 0x002fe2000fffe0ff */
[----:B0-----:R-:W-:Y:S01]  /*1a20*/  IADD3 R12, PT, PT, R27, -0x1, RZ ;  /* 0xffffffff1b0c7810 */ /* 0x001fe20007ffe0ff */
[----:B---3--:R-:W-:Y:S01]  /*1a30*/  FFMA R28, R26, R17, R25 ;  /* 0x000000111a1c7223 */ /* 0x008fe20000000019 */
[----:B------:R-:W-:Y:S02]  /*1a40*/  VIADD R25, R16, 0xfffffffd ;  /* 0xfffffffd10197836 */ /* 0x000fe40000000000 */
[----:B------:R-:W0:Y:S01]  /*1a50*/  LDC R26, c[0x0][0x374] ;  /* 0x0000dd00ff1a7b82 */ /* 0x000e220000000800 */
[----:B------:R-:W1:Y:S01]  /*1a60*/  LDCU UR6, c[0x0][0x364] ;  /* 0x00006c80ff0677ac */ /* 0x000e620008000800 */
[----:B------:R-:W2:Y:S01]  /*1a70*/  LDS R17, [UR4+-0x10] ;  /* 0xfffff004ff117984 */ /* 0x000ea20008000800 */
[----:B------:R-:W-:-:S04]  /*1a80*/  ISETP.GT.U32.AND P2, PT, R25, UR5, PT ;  /* 0x0000000519007c0c */ /* 0x000fc8000bf44070 */
[----:B------:R-:W-:Y:S01]  /*1a90*/  ISETP.EQ.AND P2, PT, R12, UR11, P2 ;  /* 0x0000000b0c007c0c */ /* 0x000fe20009742270 */
[----:B------:R-:W-:-:S03]  /*1aa0*/  VIADD R12, R16, 0xfffffffe ;  /* 0xfffffffe100c7836 */ /* 0x000fc60000000000 */
[----:B------:R-:W-:Y:S01]  /*1ab0*/  PLOP3.LUT P2, PT, P1, P2, PT, 0xf8, 0x8f ;  /* 0x00000000008f781c */ /* 0x000fe20000f45f70 */
[----:B-1----:R-:W-:-:S06]  /*1ac0*/  UIADD3 UR5, UPT, UPT, UR6, -0x1, URZ ;  /* 0xffffffff06057890 */ /* 0x002fcc000fffe0ff */
[----:B------:R-:W-:Y:S02]  /*1ad0*/  ISETP.GT.U32.AND P3, PT, R12, UR5, PT ;  /* 0x000000050c007c0c */ /* 0x000fe4000bf64070 */
[----:B0-----:R-:W-:Y:S01]  /*1ae0*/  IADD3 R12, PT, PT, R26, -0x1, RZ ;  /* 0xffffffff1a0c7810 */ /* 0x001fe20007ffe0ff */
[----:B------:R-:W-:-:S03]  /*1af0*/  IMAD.MOV.U32 R26, RZ, RZ, RZ ;  /* 0x000000ffff1a7224 */ /* 0x000fc600078e00ff */
[----:B------:R-:W-:Y:S01]  /*1b00*/  ISETP.EQ.AND P3, PT, R12, UR11, P3 ;  /* 0x0000000b0c007c0c */ /* 0x000fe20009f62270 */
[----:B------:R-:W-:-:S03]  /*1b10*/  @!P2 IMAD.WIDE R12, R18, 0x4, R14 ;  /* 0x00000004120ca825 */ /* 0x000fc600078e020e */
[----:B------:R-:W-:Y:S02]  /*1b20*/  PLOP3.LUT P3, PT, P1, P3, PT, 0xf8, 0x8f ;  /* 0x00000000008f781c */ /* 0x000fe40000f67f70 */
[----:B------:R0:W3:Y:S01]  /*1b30*/  @!P2 LDG.E R26, desc[UR8][R12.64] ;  /* 0x000000080c1aa981 */ /* 0x0000e2000c1e1900 */
[----:B--2---:R-:W-:Y:S01]  /*1b40*/  FFMA R17, R17, R24, R28 ;  /* 0x0000001811117223 */ /* 0x004fe2000000001c */
[----:B------:R-:W-:-:S09]  /*1b50*/  HFMA2 R24, -RZ, RZ, 0, 0 ;  /* 0x00000000ff187431 */ /* 0x000fd200000001ff */
[----:B0-----:R-:W-:-:S05]  /*1b60*/  @!P3 IMAD.WIDE R12, R10, 0x4, R14 ;  /* 0x000000040a0cb825 */ /* 0x001fca00078e020e */
[----:B------:R0:W2:Y:S01]  /*1b70*/  @!P3 LDG.E R24, desc[UR8][R12.64] ;  /* 0x000000080c18b981 */ /* 0x0000a2000c1e1900 */
[----:B------:R-:W1:Y:S01]  /*1b80*/  LDC R25, c[0x0][0x374] ;  /* 0x0000dd00ff197b82 */ /* 0x000e620000000800 */
[----:B------:R-:W4:Y:S01]  /*1b90*/  LDCU UR5, c[0x0][0x364] ;  /* 0x00006c80ff0577ac */ /* 0x000f220008000800 */
[----:B------:R-:W-:Y:S01]  /*1ba0*/  VIADD R16, R16, 0xffffffff ;  /* 0xffffffff10107836 */ /* 0x000fe20000000000 */
[----:B----4-:R-:W-:-:S06]  /*1bb0*/  UIADD3 UR5, UPT, UPT, UR5, -0x1, URZ ;  /* 0xffffffff05057890 */ /* 0x010fcc000fffe0ff */
[----:B------:R-:W-:Y:S02]  /*1bc0*/  ISETP.GT.U32.AND P2, PT, R16, UR5, PT ;  /* 0x0000000510007c0c */ /* 0x000fe4000bf44070 */
[----:B-1----:R-:W-:Y:S02]  /*1bd0*/  IADD3 R16, PT, PT, R25, -0x1, RZ ;  /* 0xffffffff19107810 */ /* 0x002fe40007ffe0ff */
[----:B------:R-:W-:Y:S02]  /*1be0*/  LDS R25, [UR4+-0x8] ;  /* 0xfffff804ff197984 */ /* 0x000fe40008000800 */
[----:B------:R-:W-:Y:S02]  /*1bf0*/  ISETP.EQ.AND P2, PT, R16, UR11, P2 ;  /* 0x0000000b10007c0c */ /* 0x000fe40009742270 */
[----:B------:R-:W3:Y:S02]  /*1c00*/  LDS R16, [UR4+-0xc] ;  /* 0xfffff404ff107984 */ /* 0x000ee40008000800 */
[----:B------:R-:W-:-:S13]  /*1c10*/  PLOP3.LUT P2, PT, P1, P2, PT, 0xf8, 0x8f ;  /* 0x00000000008f781c */ /* 0x000fda0000f45f70 */
[----:B0-----:R-:W0:Y:S01]  /*1c20*/  @!P2 LDC R12, c[0x0][0x398] ;  /* 0x0000e600ff0cab82 */ /* 0x001e220000000800 */
[----:B------:R-:W-:Y:S01]  /*1c30*/  MOV R28, RZ ;  /* 0x000000ff001c7202 */ /* 0x000fe20000000f00 */
[----:B---3--:R-:W-:Y:S01]  /*1c40*/  FFMA R26, R16, R26, R17 ;  /* 0x0000001a101a7223 */ /* 0x008fe20000000011 */
[----:B0-----:R-:W-:-:S04]  /*1c50*/  @!P2 IMAD.WIDE R16, R12, 0x4, RZ ;  /* 0x000000040c10a825 */ /* 0x001fc800078e02ff */
[----:B------:R-:W-:-:S03]  /*1c60*/  IMAD.WIDE R12, R22, 0x4, R14 ;  /* 0x00000004160c7825 */ /* 0x000fc600078e020e */
[----:B------:R-:W-:-:S05]  /*1c70*/  @!P2 IADD3 R16, P3, PT, R12, -R16, RZ ;  /* 0x800000100c10a210 */ /* 0x000fca0007f7e0ff */
[----:B------:R-:W-:-:S05]  /*1c80*/  @!P2 IMAD.X R17, R13, 0x1, ~R17, P3 ;  /* 0x000000010d11a824 */ /* 0x000fca00018e0e11 */
[----:B------:R0:W3:Y:S01]  /*1c90*/  @!P2 LDG.E R28, desc[UR8][R16.64] ;  /* 0x00000008101ca981 */ /* 0x0000e2000c1e1900 */
[----:B------:R-:W-:Y:S02]  /*1ca0*/  PLOP3.LUT P3, PT, P1, P0, PT, 0xf8, 0x8f ;  /* 0x00000000008f781c */ /* 0x000fe40000f61f70 */
[----:B------:R-:W-:Y:S01]  /*1cb0*/  @!P2 PLOP3.LUT P3, PT, P0, PT, PT, 0x80, 0x8 ;  /* 0x000000000008a81c */ /* 0x000fe2000076f070 */
[----:B--2---:R-:W-:Y:S01]  /*1cc0*/  FFMA R25, R25, R24, R26 ;  /* 0x0000001819197223 */ /* 0x004fe2000000001a */
[----:B------:R-:W-:Y:S01]  /*1cd0*/  IMAD.MOV.U32 R26, RZ, RZ, RZ ;  /* 0x000000ffff1a7224 */ /* 0x000fe200078e00ff */
[----:B------:R-:W1:Y:S01]  /*1ce0*/  LDC R27, c[0x0][0x374] ;  /* 0x0000dd00ff1b7b82 */ /* 0x000e620000000800 */
[----:B0-----:R-:W0:Y:S09]  /*1cf0*/  LDS R17, [UR4] ;  /* 0x00000004ff117984 */ /* 0x001e320008000800 */
[----:B------:R2:W0:Y:S01]  /*1d00*/  @!P3 LDG.E R26, desc[UR8][R12.64] ;  /* 0x000000080c1ab981 */ /* 0x000422000c1e1900 */
[----:B------:R-:W4:Y:S01]  /*1d10*/  S2R R24, SR_TID.Y ;  /* 0x0000000000187919 */ /* 0x000f220000002200 */
[----:B------:R-:W5:Y:S01]  /*1d20*/  LDCU UR5, c[0x0][0x364] ;  /* 0x00006c80ff0577ac */ /* 0x000f620008000800 */
[----:B-1----:R-:W-:Y:S01]  /*1d30*/  IADD3 R27, PT, PT, R27, -0x1, RZ ;  /* 0xffffffff1b1b7810 */ /* 0x002fe20007ffe0ff */
[----:B-----5:R-:W-:-:S06]  /*1d40*/  UIADD3 UR5, UPT, UPT, UR5, -0x1, URZ ;  /* 0xffffffff05057890 */ /* 0x020fcc000fffe0ff */
[----:B----4-:R-:W-:-:S04]  /*1d50*/  ISETP.GE.U32.AND P2, PT, R24, UR5, PT ;  /* 0x0000000518007c0c */ /* 0x010fc8000bf46070 */
[----:B------:R-:W-:-:S04]  /*1d60*/  ISETP.EQ.AND P2, PT, R27, UR11, P2 ;  /* 0x0000000b1b007c0c */ /* 0x000fc80009742270 */
[----:B------:R-:W-:Y:S01]  /*1d70*/  PLOP3.LUT P2, PT, P1, P2, PT, 0xf8, 0x8f ;  /* 0x00000000008f781c */ /* 0x000fe20000f45f70 */
[----:B------:R-:W1:Y:S01]  /*1d80*/  LDC R27, c[0x0][0x374] ;  /* 0x0000dd00ff1b7b82 */ /* 0x000e620000000800 */
[----:B------:R-:W4:Y:S01]  /*1d90*/  LDCU UR5, c[0x0][0x364] ;  /* 0x00006c80ff0577ac */ /* 0x000f220008000800 */
[----:B------:R-:W-:-:S10]  /*1da0*/  IMAD.MOV.U32 R16, RZ, RZ, RZ ;  /* 0x000000ffff107224 */ /* 0x000fd400078e00ff */
[----:B--2---:R-:W-:-:S05]  /*1db0*/  @!P2 IMAD.WIDE R12, R19, 0x4, R14 ;  /* 0x00000004130ca825 */ /* 0x004fca00078e020e */
[----:B------:R2:W5:Y:S01]  /*1dc0*/  @!P2 LDG.E R16, desc[UR8][R12.64] ;  /* 0x000000080c10a981 */ /* 0x000562000c1e1900 */
[----:B----4-:R-:W-:Y:S01]  /*1dd0*/  UIADD3 UR5, UPT, UPT, UR5, -0x1, URZ ;  /* 0xffffffff05057890 */ /* 0x010fe2000fffe0ff */
[----:B---3--:R-:W-:Y:S01]  /*1de0*/  FFMA R28, R30, R28, R25 ;  /* 0x0000001c1e1c7223 */ /* 0x008fe20000000019 */
[----:B------:R-:W-:-:S04]  /*1df0*/  IADD3 R25, PT, PT, R24, 0x2, RZ ;  /* 0x0000000218197810 */ /* 0x000fc80007ffe0ff */
[----:B------:R-:W-:Y:S01]  /*1e00*/  ISETP.GT.U32.AND P2, PT, R25, UR5, PT ;  /* 0x0000000519007c0c */ /* 0x000fe2000bf44070 */
[----:B-1----:R-:W-:-:S05]  /*1e10*/  VIADD R25, R27, 0xffffffff ;  /* 0xffffffff1b197836 */ /* 0x002fca0000000000 */
[----:B------:R-:W-:Y:S02]  /*1e20*/  ISETP.EQ.AND P2, PT, R25, UR11, P2 ;  /* 0x0000000b19007c0c */ /* 0x000fe40009742270 */
[----:B------:R-:W5:Y:S02]  /*1e30*/  LDS R25, [UR4+0x4] ;  /* 0x00000404ff197984 */ /* 0x000f640008000800 */
[----:B------:R-:W-:Y:S01]  /*1e40*/  PLOP3.LUT P2, PT, P1, P2, PT, 0xf8, 0x8f ;  /* 0x00000000008f781c */ /* 0x000fe20000f45f70 */
[----:B0-----:R-:W-:Y:S01]  /*1e50*/  FFMA R26, R17, R26, R28 ;  /* 0x0000001a111a7223 */ /* 0x001fe2000000001c */
[----:B------:R-:W-:-:S11]  /*1e60*/  HFMA2 R17, -RZ, RZ, 0, 0 ;  /* 0x00000000ff117431 */ /* 0x000fd600000001ff */
[----:B--2---:R-:W-:-:S05]  /*1e70*/  @!P2 IMAD.WIDE R12, R3, 0x4, R14 ;  /* 0x00000004030ca825 */ /* 0x004fca00078e020e */
[----:B------:R0:W2:Y:S01]  /*1e80*/  @!P2 LDG.E R17, desc[UR8][R12.64] ;  /* 0x000000080c11a981 */ /* 0x0000a2000c1e1900 */
[----:B------:R-:W1:Y:S01]  /*1e90*/  LDC R27, c[0x0][0x374] ;  /* 0x0000dd00ff1b7b82 */ /* 0x000e620000000800 */
[----:B------:R-:W3:Y:S01]  /*1ea0*/  LDCU UR5, c[0x0][0x364] ;  /* 0x00006c80ff0577ac */ /* 0x000ee20008000800 */
[----:B------:R-:W-:-:S13]  /*1eb0*/  PLOP3.LUT P2, PT, P1, P5, PT, 0xf8, 0x8f ;  /* 0x00000000008f781c */ /* 0x000fda0000f4bf70 */
[----:B0-----:R-:W-:Y:S01]  /*1ec0*/  @!P2 IMAD.WIDE R12, R23, 0x4, R14 ;  /* 0x00000004170ca825 */ /* 0x001fe200078e020e */
[----:B---3--:R-:W-:-:S03]  /*1ed0*/  UIADD3 UR5, UPT, UPT, UR5, -0x1, URZ ;  /* 0xffffffff05057890 */ /* 0x008fc6000fffe0ff */
[----:B-----5:R-:W-:Y:S02]  /*1ee0*/  FFMA R29, R25, R16, R26 ;  /* 0x00000010191d7223 */ /* 0x020fe4000000001a */
[----:B------:R-:W2:Y:S01]  /*1ef0*/  LDS R26, [UR4+0x8] ;  /* 0x00000804ff1a7984 */ /* 0x000ea20008000800 */
[----:B------:R-:W-:Y:S01]  /*1f00*/  IMAD.MOV.U32 R16, RZ, RZ, RZ ;  /* 0x000000ffff107224 */ /* 0x000fe200078e00ff */
[----:B------:R-:W-:-:S05]  /*1f10*/  IADD3 R25, PT, PT, R24, 0x4, RZ ;  /* 0x0000000418197810 */ /* 0x000fca0007ffe0ff */
[----:B------:R0:W3:Y:S01]  /*1f20*/  @!P2 LDG.E R16, desc[UR8][R12.64] ;  /* 0x000000080c10a981 */ /* 0x0000e2000c1e1900 */
[----:B------:R-:W-:Y:S01]  /*1f30*/  ISETP.GT.U32.AND P2, PT, R25, UR5, PT ;  /* 0x0000000519007c0c */ /* 0x000fe2000bf44070 */
[----:B-1----:R-:W-:-:S05]  /*1f40*/  VIADD R25, R27, 0xffffffff ;  /* 0xffffffff1b197836 */ /* 0x002fca0000000000 */
[----:B------:R-:W-:Y:S02]  /*1f50*/  ISETP.EQ.AND P2, PT, R25, UR11, P2 ;  /* 0x0000000b19007c0c */ /* 0x000fe40009742270 */
[----:B------:R-:W3:Y:S02]  /*1f60*/  LDS R25, [UR4+0xc] ;  /* 0x00000c04ff197984 */ /* 0x000ee40008000800 */
[----:B------:R-:W-:-:S13]  /*1f70*/  PLOP3.LUT P2, PT, P1, P2, PT, 0xf8, 0x8f ;  /* 0x00000000008f781c */ /* 0x000fda0000f45f70 */
[----:B0-----:R-:W-:-:S04]  /*1f80*/  @!P2 IMAD.WIDE R12, R11, 0x4, R14 ;  /* 0x000000040b0ca825 */ /* 0x001fc800078e020e */
[----:B--2---:R-:W-:Y:S01]  /*1f90*/  FFMA R28, R26, R17, R29 ;  /* 0x000000111a1c7223 */ /* 0x004fe2000000001d */
[----:B------:R-:W-:Y:S01]  /*1fa0*/  MOV R17, RZ ;  /* 0x000000ff00117202 */ /* 0x000fe20000000f00 */
[----:B------:R-:W0:Y:S05]  /*1fb0*/  LDS R26, [UR4+0x10] ;  /* 0x00001004ff1a7984 */ /* 0x000e2a0008000800 */
[----:B------:R1:W0:Y:S01]  /*1fc0*/  @!P2 LDG.E R17, desc[UR8][R12.64] ;  /* 0x000000080c11a981 */ /* 0x000222000c1e1900 */
[----:B------:R-:W2:Y:S01]  /*1fd0*/  LDC R27, c[0x0][0x374] ;  /* 0x0000dd00ff1b7b82 */ /* 0x000ea20000000800 */
[----:B------:R-:W4:Y:S01]  /*1fe0*/  LDCU UR5, c[0x0][0x364] ;  /* 0x00006c80ff0577ac */ /* 0x000f220008000800 */
[----:B-1----:R-:W-:Y:S01]  /*1ff0*/  VIADD R13, R24, 0x6 ;  /* 0x00000006180d7836 */ /* 0x002fe20000000000 */
[----:B----4-:R-:W-:Y:S01]  /*2000*/  UIADD3 UR5, UPT, UPT, UR5, -0x1, URZ ;  /* 0xffffffff05057890 */ /* 0x010fe2000fffe0ff */
[----:B--2---:R-:W-:-:S05]  /*2010*/  IADD3 R12, PT, PT, R27, -0x1, RZ ;  /* 0xffffffff1b0c7810 */ /* 0x004fca0007ffe0ff */
[----:B------:R-:W-:Y:S01]  /*2020*/  ISETP.GT.U32.AND P3, PT, R13, UR5, PT ;  /* 0x000000050d007c0c */ /* 0x000fe2000bf64070 */
[----:B------:R-:W1:Y:S01]  /*2030*/  LDS R27, [UR4+0x14] ;  /* 0x00001404ff1b7984 */ /* 0x000e620008000800 */
[----:B---3--:R-:W-:Y:S02]  /*2040*/  FFMA R29, R25, R16, R28 ;  /* 0x00000010191d7223 */ /* 0x008fe4000000001c */
[----:B------:R-:W2:Y:S01]  /*2050*/  LDC R25, c[0x0][0x374] ;  /* 0x0000dd00ff197b82 */ /* 0x000ea20000000800 */
[----:B------:R-:W3:Y:S01]  /*2060*/  LDCU UR6, c[0x0][0x364] ;  /* 0x00006c80ff0677ac */ /* 0x000ee20008000800 */
[----:B------:R-:W-:-:S05]  /*2070*/  VIADD R16, R24, 0x5 ;  /* 0x0000000518107836 */ /* 0x000fca0000000000 */
[----:B------:R-:W-:Y:S02]  /*2080*/  ISETP.GT.U32.AND P2, PT, R16, UR5, PT ;  /* 0x0000000510007c0c */ /* 0x000fe4000bf44070 */
[----:B------:R-:W-:Y:S02]  /*2090*/  IADD3 R24, PT, PT, R24, 0x7, RZ ;  /* 0x0000000718187810 */ /* 0x000fe40007ffe0ff */
[C---:B------:R-:W-:Y:S02]  /*20a0*/  ISETP.EQ.AND P2, PT, R12.reuse, UR11, P2 ;  /* 0x0000000b0c007c0c */ /* 0x040fe40009742270 */
[----:B------:R-:W-:Y:S02]  /*20b0*/  ISETP.EQ.AND P6, PT, R12, UR11, P3 ;  /* 0x0000000b0c007c0c */ /* 0x000fe40009fc2270 */
[----:B------:R-:W-:Y:S01]  /*20c0*/  PLOP3.LUT P2, PT, P1, P2, PT, 0xf8, 0x8f ;  /* 0x00000000008f781c */ /* 0x000fe20000f45f70 */
[----:B---3--:R-:W-:Y:S01]  /*20d0*/  UIADD3 UR5, UPT, UPT, UR6, -0x1, URZ ;  /* 0xffffffff06057890 */ /* 0x008fe2000fffe0ff */
[----:B------:R-:W-:-:S02]  /*20e0*/  PLOP3.LUT P6, PT, P1, P6, PT, 0xf8, 0x8f ;  /* 0x00000000008f781c */ /* 0x000fc40000fcdf70 */
[----:B--2---:R-:W-:-:S03]  /*20f0*/  IADD3 R25, PT, PT, R25, -0x1, RZ ;  /* 0xffffffff19197810 */ /* 0x004fc60007ffe0ff */
[----:B------:R-:W-:Y:S01]  /*2100*/  ISETP.GT.U32.AND P3, PT, R24, UR5, PT ;  /* 0x0000000518007c0c */ /* 0x000fe2000bf64070 */
[----:B------:R-:W-:-:S03]  /*2110*/  IMAD.WIDE R12, R9, 0x4, R14 ;  /* 0x00000004090c7825 */ /* 0x000fc600078e020e */
[----:B------:R-:W-:Y:S02]  /*2120*/  ISETP.EQ.AND P3, PT, R25, UR11, P3 ;  /* 0x0000000b19007c0c */ /* 0x000fe40009f62270 */
[----:B------:R-:W-:Y:S02]  /*2130*/  CS2R R24, SRZ ;  /* 0x0000000000187805 */ /* 0x000fe4000001ff00 */
[----:B------:R-:W-:Y:S01]  /*2140*/  PLOP3.LUT P3, PT, P1, P3, PT, 0xf8, 0x8f ;  /* 0x00000000008f781c */ /* 0x000fe20000f67f70 */
[----:B0-----:R-:W-:Y:S01]  /*2150*/  FFMA R16, R26, R17, R29 ;  /* 0x000000111a107223 */ /* 0x001fe2000000001d */
[----:B------:R-:W-:Y:S01]  /*2160*/  IMAD.MOV.U32 R17, RZ, RZ, RZ ;  /* 0x000000ffff117224 */ /* 0x000fe200078e00ff */
[----:B------:R-:W0:Y:S04]  /*2170*/  LDS R29, [UR4+0x18] ;  /* 0x00001804ff1d7984 */ /* 0x000e280008000800 */
[----:B------:R-:W2:Y:S04]  /*2180*/  LDS R26, [UR4+0x1c] ;  /* 0x00001c04ff1a7984 */ /* 0x000ea80008000800 */
[----:B------:R3:W1:Y:S02]  /*2190*/  @!P2 LDG.E R17, desc[UR8][R12.64] ;  /* 0x000000080c11a981 */ /* 0x000664000c1e1900 */
[----:B---3--:R-:W-:-:S04]  /*21a0*/  IMAD.WIDE R12, R20, 0x4, R14 ;  /* 0x00000004140c7825 */ /* 0x008fc800078e020e */
[----:B------:R-:W-:Y:S01]  /*21b0*/  IMAD.WIDE R14, R21, 0x4, R14 ;  /* 0x00000004150e7825 */ /* 0x000fe200078e020e */
[----:B------:R-:W0:Y:S04]  /*21c0*/  @!P6 LDG.E R24, desc[UR8][R12.64] ;  /* 0x000000080c18e981 */ /* 0x000e28000c1e1900 */
[----:B------:R-:W2:Y:S01]  /*21d0*/  @!P3 LDG.E R25, desc[UR8][R14.64] ;  /* 0x000000080e19b981 */ /* 0x000ea2000c1e1900 */
[----:B------:R-:W-:-:S04]  /*21e0*/  UIADD3 UR7, UPT, UPT, UR7, 0x1, URZ ;  /* 0x0000000107077890 */ /* 0x000fc8000fffe0ff */
[----:B------:R-:W-:Y:S01]  /*21f0*/  UISETP.NE.AND UP0, UPT, UR7, 0x8, UPT ;  /* 0x000000080700788c */ /* 0x000fe2000bf05270 */
[----:B------:R-:W-:Y:S01]  /*2200*/  VIADD R0, R0, 0x1 ;  /* 0x0000000100007836 */ /* 0x000fe20000000000 */
[----:B------:R-:W-:Y:S01]  /*2210*/  IADD3 R4, PT, PT, R4, 0x1, RZ ;  /* 0x0000000104047810 */ /* 0x000fe20007ffe0ff */
        /* <DEDUP_REMOVED lines=13> */
[----:B------:R-:W-:Y:S01]  /*22f0*/  UIADD3 UR4, UPT, UPT, UR4, 0x3c, URZ ;  /* 0x0000003c04047890 */ /* 0x000fe2000fffe0ff */
[----:B-1----:R-:W-:-:S04]  /*2300*/  FFMA R16, R27, R17, R16 ;  /* 0x000000111b107223 */ /* 0x002fc80000000010 */
[----:B0-----:R-:W-:-:S04]  /*2310*/  FFMA R29, R29, R24, R16 ;  /* 0x000000181d1d7223 */ /* 0x001fc80000000010 */
[----:B--2---:R-:W-:Y:S01]  /*2320*/  FFMA R17, R26, R25, R29 ;  /* 0x000000191a117223 */ /* 0x004fe2000000001d */
[----:B------:R-:W-:Y:S06]  /*2330*/  BRA.U UP0, `(.L_x_5) ;  /* 0xfffffff100dc7547 */ /* 0x000fec000b83ffff */
[----:B------:R-:W0:Y:S02]  /*2340*/  LDC.64 R4, c[0x0][0x380] ;  /* 0x0000e000ff047b82 */ /* 0x000e240000000a00 */
[----:B0-----:R-:W-:-:S05]  /*2350*/  IMAD.WIDE R2, R2, 0x4, R4 ;  /* 0x0000000402027825 */ /* 0x001fca00078e0204 */
[----:B------:R-:W-:Y:S01]  /*2360*/  STG.E desc[UR8][R2.64], R17 ;  /* 0x0000001102007986 */ /* 0x000fe2000c101908 */
[----:B------:R-:W-:Y:S05]  /*2370*/  EXIT ;  /* 0x000000000000794d */ /* 0x000fea0003800000 */
.L_x_6:
        /* <DEDUP_REMOVED lines=16> */
.L_x_9:


//--------------------- .nv.shared.reserved.0     --------------------------
	.section	.nv.shared.reserved.0,"aw",@nobits
	.weak		__nv_reservedSMEM_offset_0_alias
	.size		__nv_reservedSMEM_offset_0_alias, 0, 64
	.other		__nv_reservedSMEM_offset_0_alias,@"STO_CUDA_RESERVED_SHARED STV_DEFAULT"
__nv_reservedSMEM_offset_0_alias:
	.zero		0
	.zero		64


//--------------------- .nv.shared._Z6smoothPfS_S_i --------------------------
	.section	.nv.shared._Z6smoothPfS_S_i,"aw",@nobits
	.sectionflags	@""
	.align	4
.nv.shared._Z6smoothPfS_S_i:
	.zero		1924


//--------------------- .nv.constant0._Z4edgePfS_i --------------------------
	.section	.nv.constant0._Z4edgePfS_i,"a",@progbits
	.sectionflags	@""
	.align	4
.nv.constant0._Z4edgePfS_i:
	.zero		916


//--------------------- .nv.constant0._Z6smoothPfS_S_i --------------------------
	.section	.nv.constant0._Z6smoothPfS_S_i,"a",@progbits
	.sectionflags	@""
	.align	4
.nv.constant0._Z6smoothPfS_S_i:
	.zero		924


//--------------------- SYMBOLS --------------------------

	.type		.nv.reservedSmem.offset0,@object
	.size		.nv.reservedSmem.offset0,0x4
	.type		.nv.reservedSmem.cap,@object
	.size		.nv.reservedSmem.cap,0x4
